	.target	sm_90a

	.elftype	@"ET_EXEC"


//--------------------- .note.nv.tkinfo           --------------------------
	.section	.note.nv.tkinfo,"",@"SHT_NOTE"
	.sectionflags	@"SHF_NOTE_NV_TKINFO"
	.tkinfo
        /*0018*/ 	.word	0x00000002
        /*0030*/ 	.string	""
        /*0030*/ 	.string	"ptxas"
        /*0030*/ 	.string	"Cuda compilation tools, release 13.0, V13.0.88"
        /*0030*/ 	.string	"Build cuda_13.0.r13.0/compiler.36424714_0"
        /*0030*/ 	.string	"-v  -suppress-debug-info  -lineinfo  -arch sm_90a "



//--------------------- .note.nv.cuinfo           --------------------------
	.section	.note.nv.cuinfo,"",@"SHT_NOTE"
	.sectionflags	@"SHF_NOTE_NV_CUINFO"
        /*0018*/ 	.short	0x0002
        /*001a*/ 	.short	0x005a
        /*001c*/ 	.short	0x0082
	.zero		2


//--------------------- .nv.info                  --------------------------
	.section	.nv.info,"",@"SHT_CUDA_INFO"
	.align	4


	//----- nvinfo : EIATTR_REGCOUNT
	.align		4
        /*0000*/ 	.byte	0x04, 0x2f
        /*0002*/ 	.short	(.L_1 - .L_0)
	.align		4
.L_0:
        /*0004*/ 	.word	index@(gluon_wgmma)
        /*0008*/ 	.word	0x0000009a


	//----- nvinfo : EIATTR_FRAME_SIZE
	.align		4
.L_1:
        /*000c*/ 	.byte	0x04, 0x11
        /*000e*/ 	.short	(.L_3 - .L_2)
	.align		4
.L_2:
        /*0010*/ 	.word	index@(gluon_wgmma)
        /*0014*/ 	.word	0x00000000


	//----- nvinfo : EIATTR_MIN_STACK_SIZE
	.align		4
.L_3:
        /*0018*/ 	.byte	0x04, 0x12
        /*001a*/ 	.short	(.L_5 - .L_4)
	.align		4
.L_4:
        /*001c*/ 	.word	index@(gluon_wgmma)
        /*0020*/ 	.word	0x00000000
.L_5:


//--------------------- .nv.compat                --------------------------
	.section	.nv.compat,"",@"SHT_CUDA_COMPAT_INFO"
	.align	4
        /*0000*/ 	.byte	0x02, 0x09, 0x01, 0x00, 0x02, 0x02, 0x04, 0x00, 0x02, 0x05, 0x05, 0x00, 0x03, 0x07, 0x01, 0x01
        /*0010*/ 	.byte	0x02, 0x03, 0x03, 0x00, 0x02, 0x06, 0x01, 0x00, 0x04, 0x0b, 0x08, 0x00, 0x00, 0x00, 0x00, 0x00
        /*0020*/ 	.byte	0x00, 0x00, 0x00, 0x00


//--------------------- .nv.info.gluon_wgmma      --------------------------
	.section	.nv.info.gluon_wgmma,"",@"SHT_CUDA_INFO"
	.sectionflags	@""
	.align	4


	//----- nvinfo : EIATTR_CUDA_API_VERSION
	.align		4
        /*0000*/ 	.byte	0x04, 0x37
        /*0002*/ 	.short	(.L_7 - .L_6)
.L_6:
        /*0004*/ 	.word	0x00000082


	//----- nvinfo : EIATTR_KPARAM_INFO
	.align		4
.L_7:
        /*0008*/ 	.byte	0x04, 0x17
        /*000a*/ 	.short	(.L_9 - .L_8)
.L_8:
        /*000c*/ 	.word	0x00000000
        /*0010*/ 	.short	0x000a
        /*0012*/ 	.short	0x0048
        /*0014*/ 	.byte	0x00, 0xf4, 0x21, 0x00


	//----- nvinfo : EIATTR_KPARAM_INFO
	.align		4
.L_9:
        /*0018*/ 	.byte	0x04, 0x17
        /*001a*/ 	.short	(.L_11 - .L_10)
.L_10:
        /*001c*/ 	.word	0x00000000
        /*0020*/ 	.short	0x0009
        /*0022*/ 	.short	0x0040
        /*0024*/ 	.byte	0x00, 0xf4, 0x21, 0x00


	//----- nvinfo : EIATTR_KPARAM_INFO
	.align		4
.L_11:
        /*0028*/ 	.byte	0x04, 0x17
        /*002a*/ 	.short	(.L_13 - .L_12)
.L_12:
        /*002c*/ 	.word	0x00000000
        /*0030*/ 	.short	0x0008
        /*0032*/ 	.short	0x0038
        /*0034*/ 	.byte	0x00, 0xf0, 0x21, 0x00


	//----- nvinfo : EIATTR_KPARAM_INFO
	.align		4
.L_13:
        /*0038*/ 	.byte	0x04, 0x17
        /*003a*/ 	.short	(.L_15 - .L_14)
.L_14:
        /*003c*/ 	.word	0x00000000
        /*0040*/ 	.short	0x0007
        /*0042*/ 	.short	0x0030
        /*0044*/ 	.byte	0x00, 0xf0, 0x21, 0x00


	//----- nvinfo : EIATTR_KPARAM_INFO
	.align		4
.L_15:
        /*0048*/ 	.byte	0x04, 0x17
        /*004a*/ 	.short	(.L_17 - .L_16)
.L_16:
        /*004c*/ 	.word	0x00000000
        /*0050*/ 	.short	0x0006
        /*0052*/ 	.short	0x0028
        /*0054*/ 	.byte	0x00, 0xf0, 0x21, 0x00


	//----- nvinfo : EIATTR_KPARAM_INFO
	.align		4
.L_17:
        /*0058*/ 	.byte	0x04, 0x17
        /*005a*/ 	.short	(.L_19 - .L_18)
.L_18:
        /*005c*/ 	.word	0x00000000
        /*0060*/ 	.short	0x0005
        /*0062*/ 	.short	0x0020
        /*0064*/ 	.byte	0x00, 0xf0, 0x11, 0x00


	//----- nvinfo : EIATTR_KPARAM_INFO
	.align		4
.L_19:
        /*0068*/ 	.byte	0x04, 0x17
        /*006a*/ 	.short	(.L_21 - .L_20)
.L_20:
        /*006c*/ 	.word	0x00000000
        /*0070*/ 	.short	0x0004
        /*0072*/ 	.short	0x001c
        /*0074*/ 	.byte	0x00, 0xf0, 0x11, 0x00


	//----- nvinfo : EIATTR_KPARAM_INFO
	.align		4
.L_21:
        /*0078*/ 	.byte	0x04, 0x17
        /*007a*/ 	.short	(.L_23 - .L_22)
.L_22:
        /*007c*/ 	.word	0x00000000
        /*0080*/ 	.short	0x0003
        /*0082*/ 	.short	0x0018
        /*0084*/ 	.byte	0x00, 0xf0, 0x11, 0x00


	//----- nvinfo : EIATTR_KPARAM_INFO
	.align		4
.L_23:
        /*0088*/ 	.byte	0x04, 0x17
        /*008a*/ 	.short	(.L_25 - .L_24)
.L_24:
        /*008c*/ 	.word	0x00000000
        /*0090*/ 	.short	0x0002
        /*0092*/ 	.short	0x0010
        /*0094*/ 	.byte	0x00, 0xf4, 0x21, 0x00


	//----- nvinfo : EIATTR_KPARAM_INFO
	.align		4
.L_25:
        /*0098*/ 	.byte	0x04, 0x17
        /*009a*/ 	.short	(.L_27 - .L_26)
.L_26:
        /*009c*/ 	.word	0x00000000
        /*00a0*/ 	.short	0x0001
        /*00a2*/ 	.short	0x0008
        /*00a4*/ 	.byte	0x00, 0xf4, 0x21, 0x00


	//----- nvinfo : EIATTR_KPARAM_INFO
	.align		4
.L_27:
        /*00a8*/ 	.byte	0x04, 0x17
        /*00aa*/ 	.short	(.L_29 - .L_28)
.L_28:
        /*00ac*/ 	.word	0x00000000
        /*00b0*/ 	.short	0x0000
        /*00b2*/ 	.short	0x0000
        /*00b4*/ 	.byte	0x00, 0xf4, 0x21, 0x00


	//----- nvinfo : EIATTR_SPARSE_MMA_MASK
	.align		4
.L_29:
        /*00b8*/ 	.byte	0x03, 0x50
        /*00ba*/ 	.short	0x0000


	//----- nvinfo : EIATTR_MAXREG_COUNT
	.align		4
        /*00bc*/ 	.byte	0x03, 0x1b
        /*00be*/ 	.short	0x00ff


	//----- nvinfo : EIATTR_NUM_BARRIERS
	.align		4
        /*00c0*/ 	.byte	0x02, 0x4c
        /*00c2*/ 	.byte	0x01
	.zero		1


	//----- nvinfo : EIATTR_MERCURY_ISA_VERSION
	.align		4
        /*00c4*/ 	.byte	0x03, 0x5f
        /*00c6*/ 	.short	0x0101


	//----- nvinfo : EIATTR_INT_WARP_WIDE_INSTR_OFFSETS
	.align		4
        /*00c8*/ 	.byte	0x04, 0x31
        /*00ca*/ 	.short	(.L_31 - .L_30)


	//   ....[0]....
.L_30:
        /*00cc*/ 	.word	0x00001580


	//   ....[1]....
        /*00d0*/ 	.word	0x000015a0


	//   ....[2]....
        /*00d4*/ 	.word	0x000015b0


	//   ....[3]....
        /*00d8*/ 	.word	0x00001690


	//   ....[4]....
        /*00dc*/ 	.word	0x00001c90


	//   ....[5]....
        /*00e0*/ 	.word	0x00001ca0


	//   ....[6]....
        /*00e4*/ 	.word	0x00001d20


	//   ....[7]....
        /*00e8*/ 	.word	0x00001d30


	//   ....[8]....
        /*00ec*/ 	.word	0x000021e0


	//   ....[9]....
        /*00f0*/ 	.word	0x00002200


	//----- nvinfo : EIATTR_COOP_GROUP_MASK_REGIDS
	.align		4
.L_31:
        /*00f4*/ 	.byte	0x04, 0x29
        /*00f6*/ 	.short	(.L_33 - .L_32)


	//   ....[0]....
.L_32:
        /*00f8*/ 	.word	0xffffffff


	//   ....[1]....
        /*00fc*/ 	.word	0xffffffff


	//   ....[2]....
        /*0100*/ 	.word	0xffffffff


	//----- nvinfo : EIATTR_COOP_GROUP_INSTR_OFFSETS
	.align		4
.L_33:
        /*0104*/ 	.byte	0x04, 0x28
        /*0106*/ 	.short	(.L_35 - .L_34)


	//   ....[0]....
.L_34:
        /*0108*/ 	.word	0x00000140


	//   ....[1]....
        /*010c*/ 	.word	0x000006e0


	//   ....[2]....
        /*0110*/ 	.word	0x00000cb0


	//----- nvinfo : EIATTR_MBARRIER_INSTR_OFFSETS
	.align		4
.L_35:
        /*0114*/ 	.byte	0x04, 0x39
        /*0116*/ 	.short	(.L_37 - .L_36)


	//   ....[0]....
.L_36:
        /*0118*/ 	.word	0x00001700
        /*011c*/ 	.word	0x000000ff
        /*0120*/ 	.word	0x00009000
        /*0124*/ 	.short	0x0100
        /*0126*/ 	.byte	0x08
	.zero		1


	//   ....[1]....
        /*0128*/ 	.word	0x00001720
        /*012c*/ 	.word	0x000000ff
        /*0130*/ 	.word	0x00009008
        /*0134*/ 	.short	0x0100
        /*0136*/ 	.byte	0x08
	.zero		1


	//   ....[2]....
        /*0138*/ 	.word	0x00001740
        /*013c*/ 	.word	0x000000ff
        /*0140*/ 	.word	0x00009010
        /*0144*/ 	.short	0x0100
        /*0146*/ 	.byte	0x08
	.zero		1


	//   ....[3]....
        /*0148*/ 	.word	0x00001e20
        /*014c*/ 	.word	0x000000ff
        /*0150*/ 	.word	0x00009000
        /*0154*/ 	.short	0x010a
        /*0156*/ 	.byte	0x21
	.zero		1


	//   ....[4]....
        /*0158*/ 	.word	0x000020b0
        /*015c*/ 	.word	0x000000ff
        /*0160*/ 	.word	0x00009000
        /*0164*/ 	.short	0x0108
        /*0166*/ 	.byte	0x08
	.zero		1


	//   ....[5]....
        /*0168*/ 	.word	0x00002190
        /*016c*/ 	.word	0x000000ff
        /*0170*/ 	.word	0x00009008
        /*0174*/ 	.short	0x0108
        /*0176*/ 	.byte	0x08
	.zero		1


	//   ....[6]....
        /*0178*/ 	.word	0x000022b0
        /*017c*/ 	.word	0x000000ff
        /*0180*/ 	.word	0x00009010
        /*0184*/ 	.short	0x0108
        /*0186*/ 	.byte	0x08
	.zero		1


	//   ....[7]....
        /*0188*/ 	.word	0x000029c0
        /*018c*/ 	.word	0x000000ff
        /*0190*/ 	.word	0x00009000
        /*0194*/ 	.short	0x010a
        /*0196*/ 	.byte	0x21
	.zero		1


	//----- nvinfo : EIATTR_NUM_MBARRIERS
	.align		4
.L_37:
        /*0198*/ 	.byte	0x03, 0x38
        /*019a*/ 	.short	0x0003


	//----- nvinfo : EIATTR_EXIT_INSTR_OFFSETS
	.align		4
        /*019c*/ 	.byte	0x04, 0x1c
        /*019e*/ 	.short	(.L_39 - .L_38)


	//   ....[0]....
.L_38:
        /*01a0*/ 	.word	0x000029b0


	//----- nvinfo : EIATTR_REQNTID
	.align		4
.L_39:
        /*01a4*/ 	.byte	0x04, 0x10
        /*01a6*/ 	.short	(.L_41 - .L_40)
.L_40:
        /*01a8*/ 	.word	0x00000100
        /*01ac*/ 	.word	0x00000001
        /*01b0*/ 	.word	0x00000001


	//----- nvinfo : EIATTR_CRS_STACK_SIZE
	.align		4
.L_41:
        /*01b4*/ 	.byte	0x04, 0x1e
        /*01b6*/ 	.short	(.L_43 - .L_42)
.L_42:
        /*01b8*/ 	.word	0x00000000


	//----- nvinfo : EIATTR_CBANK_PARAM_SIZE
	.align		4
.L_43:
        /*01bc*/ 	.byte	0x03, 0x19
        /*01be*/ 	.short	0x0050


	//----- nvinfo : EIATTR_PARAM_CBANK
	.align		4
        /*01c0*/ 	.byte	0x04, 0x0a
        /*01c2*/ 	.short	(.L_45 - .L_44)
	.align		4
.L_44:
        /*01c4*/ 	.word	index@(.nv.constant0.gluon_wgmma)
        /*01c8*/ 	.short	0x0210
        /*01ca*/ 	.short	0x0050


	//----- nvinfo : EIATTR_SW_WAR
	.align		4
.L_45:
        /*01cc*/ 	.byte	0x04, 0x36
        /*01ce*/ 	.short	(.L_47 - .L_46)
.L_46:
        /*01d0*/ 	.word	0x00000008
.L_47:


//--------------------- .nv.callgraph             --------------------------
	.section	.nv.callgraph,"",@"SHT_CUDA_CALLGRAPH"
	.align	4
	.sectionentsize	8
	.align		4
        /*0000*/ 	.word	0x00000000
	.align		4
        /*0004*/ 	.word	0xffffffff
	.align		4
        /*0008*/ 	.word	0x00000000
	.align		4
        /*000c*/ 	.word	0xfffffffe
	.align		4
        /*0010*/ 	.word	0x00000000
	.align		4
        /*0014*/ 	.word	0xfffffffd
	.align		4
        /*0018*/ 	.word	0x00000000
	.align		4
        /*001c*/ 	.word	0xfffffffc


//--------------------- .text.gluon_wgmma         --------------------------
	.section	.text.gluon_wgmma,"ax",@progbits
	.align	128
        .global         gluon_wgmma
        .type           gluon_wgmma,@function
        .size           gluon_wgmma,(.L_x_53 - gluon_wgmma)
        .other          gluon_wgmma,@"STO_CUDA_ENTRY STV_DEFAULT"
gluon_wgmma:
.text.gluon_wgmma:
[----:B------:R-:W-:Y:S01]  /*0000*/  LDC R1, c[0x0][0x28] ;  /* 0x00000a00ff017b82 */ /* 0x000fe20000000800 */
[----:B------:R-:W1:Y:S07]  /*0010*/  S2R R0, SR_TID.X ;  /* 0x0000000000007919 */ /* 0x000e6e0000002100 */
[----:B------:R-:W2:Y:S01]  /*0020*/  S2UR UR4, SR_CgaCtaId ;  /* 0x00000000000479c3 */ /* 0x000ea20000008800 */
[----:B------:R-:W-:Y:S01]  /*0030*/  UMOV UR8, 0x400 ;  /* 0x0000040000087882 */ /* 0x000fe20000000000 */
[----:B------:R-:W-:Y:S01]  /*0040*/  ULDC UR6, c[0x0][0xc] ;  /* 0x0000030000067ab9 */ /* 0x000fe20000000800 */
[----:B------:R-:W-:Y:S01]  /*0050*/  ULDC.64 UR28, c[0x0][0x250] ;  /* 0x00009400001c7ab9 */ /* 0x000fe20000000a00 */
[----:B------:R-:W-:Y:S04]  /*0060*/  BSSY B0, `(.L_x_0) ;  /* 0x000001e000007945 */ /* 0x000fe80003800000 */
[----:B------:R-:W3:Y:S08]  /*0070*/  LDC R12, c[0x0][0x230] ;  /* 0x00008c00ff0c7b82 */ /* 0x000ef00000000800 */
[----:B------:R-:W-:Y:S08]  /*0080*/  S2UR UR31, SR_CTAID.Y ;  /* 0x00000000001f79c3 */ /* 0x000ff00000002600 */
[----:B------:R-:W4:Y:S01]  /*0090*/  S2UR UR5, SR_CTAID.Z ;  /* 0x00000000000579c3 */ /* 0x000f220000002700 */
[----:B--2---:R-:W-:-:S03]  /*00a0*/  ULEA UR8, UR4, UR8, 0x18 ;  /* 0x0000000804087291 */ /* 0x004fc6000f8ec03f */
[----:B------:R-:W-:Y:S01]  /*00b0*/  ULDC UR4, c[0x0][0x10] ;  /* 0x0000040000047ab9 */ /* 0x000fe20000000800 */
[----:B-1----:R-:W-:-:S03]  /*00c0*/  LOP3.LUT R7, R0, 0xff, RZ, 0xc0, !PT ;  /* 0x000000ff00077812 */ /* 0x002fc600078ec0ff */
[----:B------:R-:W1:Y:S01]  /*00d0*/  S2UR UR30, SR_CTAID.X ;  /* 0x00000000001e79c3 */ /* 0x000e620000002500 */
[----:B---3--:R-:W-:Y:S01]  /*00e0*/  VIADD R5, R12, 0xffffffff ;  /* 0xffffffff0c057836 */ /* 0x008fe20000000000 */
[C---:B------:R-:W-:Y:S02]  /*00f0*/  ISETP.GE.U32.AND P0, PT, R7.reuse, 0x20, PT ;  /* 0x000000200700780c */ /* 0x040fe40003f06070 */
[C---:B------:R-:W-:Y:S02]  /*0100*/  ISETP.NE.U32.AND P2, PT, R7.reuse, RZ, PT ;  /* 0x000000ff0700720c */ /* 0x040fe40003f45070 */
[----:B------:R-:W-:Y:S02]  /*0110*/  LEA R4, R7, UR8, 0x2 ;  /* 0x0000000807047c11 */ /* 0x000fe4000f8e10ff */
[----:B------:R-:W2:Y:S07]  /*0120*/  LDC R6, c[0x0][0x228] ;  /* 0x00008a00ff067b82 */ /* 0x000eae0000000800 */
[----:B------:R3:W-:Y:S01]  /*0130*/  @!P0 STS [R4], RZ ;  /* 0x000000ff04008388 */ /* 0x0007e20000000800 */
[----:B------:R-:W-:-:S03]  /*0140*/  NOP ;  /* 0x0000000000007918 */ /* 0x000fc60000000000 */
[----:B------:R3:W-:Y:S01]  /*0150*/  @!P2 STS [UR8+0x20], R5 ;  /* 0x00002005ff00a988 */ /* 0x0007e20008000808 */
[----:B----4-:R-:W-:-:S04]  /*0160*/  UIMAD UR4, UR5, UR4, UR31 ;  /* 0x00000004050472a4 */ /* 0x010fc8000f8e021f */
[----:B-1----:R-:W-:-:S04]  /*0170*/  UIMAD UR4, UR4, UR6, UR30 ;  /* 0x00000006040472a4 */ /* 0x002fc8000f8e021e */
[----:B------:R-:W-:Y:S01]  /*0180*/  UIMAD UR5, UR4, 0x180, URZ ;  /* 0x00000180040578a4 */ /* 0x000fe2000f8e023f */
[----:B--2---:R-:W-:Y:S02]  /*0190*/  VIADD R6, R6, 0xffffffff ;  /* 0xffffffff06067836 */ /* 0x004fe40000000000 */
[----:B------:R-:W-:Y:S01]  /*01a0*/  UMOV UR4, URZ ;  /* 0x0000003f00047c82 */ /* 0x000fe20008000000 */
[----:B------:R-:W-:-:S04]  /*01b0*/  UIADD3 UR24, UP0, UR5, UR28, URZ ;  /* 0x0000001c05187290 */ /* 0x000fc8000ff1e03f */
[----:B------:R-:W-:Y:S01]  /*01c0*/  ULEA.HI.X.SX32 UR25, UR5, UR29, 0x1, UP0 ;  /* 0x0000001d05197291 */ /* 0x000fe200080f0e3f */
[----:B---3--:R-:W-:Y:S11]  /*01d0*/  @P2 BRA `(.L_x_1) ;  /* 0x0000000000182947 */ /* 0x008ff60003800000 */
[----:B------:R-:W1:Y:S01]  /*01e0*/  LDS R2, [UR8+0x8] ;  /* 0x00000808ff027984 */ /* 0x000e620008000800 */
[----:B------:R-:W2:Y:S01]  /*01f0*/  LDC.64 R8, c[0x0][0x210] ;  /* 0x00008400ff087b82 */ /* 0x000ea20000000a00 */
[----:B------:R-:W-:Y:S02]  /*0200*/  IMAD.MOV.U32 R3, RZ, RZ, 0x70 ;  /* 0x00000070ff037424 */ /* 0x000fe400078e00ff */
[----:B--2---:R2:W-:Y:S03]  /*0210*/  STS.64 [UR8], R8 ;  /* 0x00000008ff007988 */ /* 0x0045e60008000a08 */
[----:B-1----:R-:W-:-:S05]  /*0220*/  LOP3.LUT R2, R2, 0x10, R3, 0xd8, !PT ;  /* 0x0000001002027812 */ /* 0x002fca00078ed803 */
[----:B------:R2:W-:Y:S02]  /*0230*/  STS [UR8+0x8], R2 ;  /* 0x00000802ff007988 */ /* 0x0005e40008000808 */
.L_x_1:
[----:B------:R-:W-:Y:S05]  /*0240*/  BSYNC B0 ;  /* 0x0000000000007941 */ /* 0x000fea0003800000 */
.L_x_0:
[----:B------:R-:W-:Y:S04]  /*0250*/  BSSY B0, `(.L_x_2) ;  /* 0x000000a000007945 */ /* 0x000fe80003800000 */
[----:B------:R-:W-:Y:S05]  /*0260*/  @P2 BRA `(.L_x_3) ;  /* 0x0000000000202947 */ /* 0x000fea0003800000 */
[----:B--2---:R-:W1:Y:S01]  /*0270*/  LDS R2, [UR8+0x34] ;  /* 0x00003408ff027984 */ /* 0x004e620008000800 */
[----:B------:R-:W-:Y:S02]  /*0280*/  IMAD.MOV.U32 R3, RZ, RZ, 0x1f000000 ;  /* 0x1f000000ff037424 */ /* 0x000fe400078e00ff */
[----:B------:R-:W-:Y:S01]  /*0290*/  @!P2 IMAD.MOV.U32 R8, RZ, RZ, 0xff ;  /* 0x000000ffff08a424 */ /* 0x000fe200078e00ff */
[----:B------:R-:W2:Y:S02]  /*02a0*/  @!P2 LDS R9, [UR8+0x38] ;  /* 0x00003808ff09a984 */ /* 0x000ea40008000800 */
[----:B-1----:R-:W-:Y:S02]  /*02b0*/  LOP3.LUT R2, R2, 0xff000000, R3, 0xb8, !PT ;  /* 0xff00000002027812 */ /* 0x002fe400078eb803 */
[----:B--2---:R-:W-:-:S03]  /*02c0*/  @!P2 LOP3.LUT R3, R9, 0xff, R8, 0xb8, !PT ;  /* 0x000000ff0903a812 */ /* 0x004fc600078eb808 */
[----:B------:R1:W-:Y:S04]  /*02d0*/  STS [UR8+0x34], R2 ;  /* 0x00003402ff007988 */ /* 0x0003e80008000808 */
[----:B------:R1:W-:Y:S02]  /*02e0*/  @!P2 STS [UR8+0x38], R3 ;  /* 0x00003803ff00a988 */ /* 0x0003e40008000808 */
.L_x_3:
[----:B------:R-:W-:Y:S05]  /*02f0*/  BSYNC B0 ;  /* 0x0000000000007941 */ /* 0x000fea0003800000 */
.L_x_2:
[----:B------:R-:W-:Y:S04]  /*0300*/  BSSY B0, `(.L_x_4) ;  /* 0x000000a000007945 */ /* 0x000fe80003800000 */
[----:B------:R-:W-:Y:S05]  /*0310*/  @P2 BRA `(.L_x_5) ;  /* 0x0000000000202947 */ /* 0x000fea0003800000 */
[----:B-12---:R-:W1:Y:S01]  /*0320*/  LDS R2, [UR8+0x1c] ;  /* 0x00001c08ff027984 */ /* 0x006e620008000800 */
[----:B------:R-:W2:Y:S03]  /*0330*/  LDC.64 R10, c[0x0][0x238] ;  /* 0x00008e00ff0a7b82 */ /* 0x000ea60000000a00 */
[----:B------:R3:W-:Y:S01]  /*0340*/  STS [UR8+0x24], R6 ;  /* 0x00002406ff007988 */ /* 0x0007e20008000808 */
[--C-:B--2---:R-:W-:Y:S02]  /*0350*/  SHF.R.U32.HI R9, RZ, 0x4, R11.reuse ;  /* 0x00000004ff097819 */ /* 0x104fe4000001160b */
[----:B------:R-:W-:-:S05]  /*0360*/  SHF.R.U64 R3, R10, 0x4, R11 ;  /* 0x000000040a037819 */ /* 0x000fca000000120b */
[----:B------:R3:W-:Y:S01]  /*0370*/  STS [UR8+0xc], R3 ;  /* 0x00000c03ff007988 */ /* 0x0007e20008000808 */
[----:B-1----:R-:W-:-:S05]  /*0380*/  LOP3.LUT R2, R2, 0xf, R9, 0xb8, !PT ;  /* 0x0000000f02027812 */ /* 0x002fca00078eb809 */
[----:B------:R3:W-:Y:S02]  /*0390*/  STS [UR8+0x1c], R2 ;  /* 0x00001c02ff007988 */ /* 0x0007e40008000808 */
.L_x_5:
[----:B------:R-:W-:Y:S05]  /*03a0*/  BSYNC B0 ;  /* 0x0000000000007941 */ /* 0x000fea0003800000 */
.L_x_4:
[----:B------:R-:W-:Y:S04]  /*03b0*/  BSSY B1, `(.L_x_6) ;  /* 0x000001d000017945 */ /* 0x000fe80003800000 */
[----:B------:R-:W-:Y:S04]  /*03c0*/  BSSY B0, `(.L_x_7) ;  /* 0x0000018000007945 */ /* 0x000fe80003800000 */
[----:B------:R-:W-:Y:S05]  /*03d0*/  @P2 BRA `(.L_x_8) ;  /* 0x00000000001c2947 */ /* 0x000fea0003800000 */
[----:B-123--:R-:W1:Y:S02]  /*03e0*/  LDS R2, [UR8+0x34] ;  /* 0x00003408ff027984 */ /* 0x00ee640008000800 */
[----:B-1----:R-:W-:-:S05]  /*03f0*/  LOP3.LUT R2, R2, 0x7, RZ, 0xb8, !PT ;  /* 0x0000000702027812 */ /* 0x002fca00078eb8ff */
[----:B------:R1:W-:Y:S01]  /*0400*/  STS [UR8+0x34], R2 ;  /* 0x00003402ff007988 */ /* 0x0003e20008000808 */
[----:B------:R-:W-:Y:S05]  /*0410*/  @P2 BRA `(.L_x_9) ;  /* 0x00000000001c2947 */ /* 0x000fea0003800000 */
[----:B-1----:R-:W1:Y:S02]  /*0420*/  LDS R2, [UR8+0x34] ;  /* 0x00003408ff027984 */ /* 0x002e640008000800 */
[----:B-1----:R-:W-:-:S05]  /*0430*/  LOP3.LUT R2, R2, 0x38, RZ, 0xb8, !PT ;  /* 0x0000003802027812 */ /* 0x002fca00078eb8ff */
[----:B------:R4:W-:Y:S02]  /*0440*/  STS [UR8+0x34], R2 ;  /* 0x00003402ff007988 */ /* 0x0009e40008000808 */
.L_x_8:
[----:B------:R-:W-:Y:S05]  /*0450*/  @P2 BRA `(.L_x_10) ;  /* 0x00000000001c2947 */ /* 0x000fea0003800000 */
[----:B-1234-:R-:W1:Y:S02]  /*0460*/  LDS R2, [UR8+0x8] ;  /* 0x00000808ff027984 */ /* 0x01ee640008000800 */
[----:B-1----:R-:W-:-:S05]  /*0470*/  LOP3.LUT R2, R2, 0x780, RZ, 0xb8, !PT ;  /* 0x0000078002027812 */ /* 0x002fca00078eb8ff */
[----:B------:R2:W-:Y:S02]  /*0480*/  STS [UR8+0x8], R2 ;  /* 0x00000802ff007988 */ /* 0x0005e40008000808 */
.L_x_9:
[----:B------:R-:W-:Y:S05]  /*0490*/  @P2 BRA `(.L_x_11) ;  /* 0x0000000000282947 */ /* 0x000fea0003800000 */
[----:B-12---:R-:W1:Y:S02]  /*04a0*/  LDS R2, [UR8+0x8] ;  /* 0x00000808ff027984 */ /* 0x006e640008000800 */
[----:B-1----:R-:W-:-:S05]  /*04b0*/  LOP3.LUT R2, R2, 0x1800, RZ, 0xb8, !PT ;  /* 0x0000180002027812 */ /* 0x002fca00078eb8ff */
[----:B------:R5:W-:Y:S02]  /*04c0*/  STS [UR8+0x8], R2 ;  /* 0x00000802ff007988 */ /* 0x000be40008000808 */
.L_x_10:
[----:B------:R-:W-:Y:S05]  /*04d0*/  @P2 BREAK B0 ;  /* 0x0000000000002942 */ /* 0x000fea0003800000 */
[----:B------:R-:W-:Y:S05]  /*04e0*/  @P2 BRA `(.L_x_12) ;  /* 0x0000000000242947 */ /* 0x000fea0003800000 */
[----:B-1-3--:R-:W1:Y:S01]  /*04f0*/  LDS R3, [UR8+0x8] ;  /* 0x00000808ff037984 */ /* 0x00ae620008000800 */
[----:B--2-45:R-:W-:-:S05]  /*0500*/  IMAD.MOV.U32 R2, RZ, RZ, 0x6000 ;  /* 0x00006000ff027424 */ /* 0x034fca00078e00ff */
[----:B-1----:R-:W-:-:S04]  /*0510*/  LOP3.LUT R2, R3, 0x2000, R2, 0xd8, !PT ;  /* 0x0000200003027812 */ /* 0x002fc800078ed802 */
[----:B------:R-:W-:-:S05]  /*0520*/  LOP3.LUT R2, R2, 0x400000, RZ, 0xb8, !PT ;  /* 0x0040000002027812 */ /* 0x000fca00078eb8ff */
[----:B------:R3:W-:Y:S02]  /*0530*/  STS [UR8+0x8], R2 ;  /* 0x00000802ff007988 */ /* 0x0007e40008000808 */
.L_x_11:
[----:B------:R-:W-:Y:S05]  /*0540*/  BSYNC B0 ;  /* 0x0000000000007941 */ /* 0x000fea0003800000 */
.L_x_7:
[----:B-123--:R-:W1:Y:S02]  /*0550*/  @!P2 LDS R2, [UR8+0x8] ;  /* 0x00000808ff02a984 */ /* 0x00ee640008000800 */
[----:B-1----:R-:W-:-:S05]  /*0560*/  @!P2 LOP3.LUT R2, R2, 0x8000, RZ, 0xb8, !PT ;  /* 0x000080000202a812 */ /* 0x002fca00078eb8ff */
[----:B------:R1:W-:Y:S02]  /*0570*/  @!P2 STS [UR8+0x8], R2 ;  /* 0x00000802ff00a988 */ /* 0x0003e40008000808 */
.L_x_12:
[----:B------:R-:W-:Y:S05]  /*0580*/  BSYNC B1 ;  /* 0x0000000000017941 */ /* 0x000fea0003800000 */
.L_x_6:
[----:B------:R-:W-:Y:S05]  /*0590*/  WARPSYNC.ALL ;  /* 0x0000000000007948 */ /* 0x000fea0003800000 */
[----:B------:R-:W-:Y:S05]  /*05a0*/  @P0 BRA `(.L_x_13) ;  /* 0x0000000000280947 */ /* 0x000fea0003800000 */
[----:B-12345:R-:W1:Y:S01]  /*05b0*/  S2R R2, SR_LANEID ;  /* 0x0000000000027919 */ /* 0x03ee620000000000 */
[----:B------:R-:W-:Y:S05]  /*05c0*/  WARPSYNC.ALL ;  /* 0x0000000000007948 */ /* 0x000fea0003800000 */
[----:B-1----:R-:W-:-:S05]  /*05d0*/  IMAD.SHL.U32 R8, R2, 0x4, RZ ;  /* 0x0000000402087824 */ /* 0x002fca00078e00ff */
[----:B------:R-:W1:Y:S01]  /*05e0*/  LDS R9, [R8+UR8] ;  /* 0x0000000808097984 */ /* 0x000e620008000800 */
[----:B------:R-:W-:-:S05]  /*05f0*/  IADD3 R2, P1, R8, UR24, RZ ;  /* 0x0000001808027c10 */ /* 0x000fca000ff3e0ff */
[----:B------:R-:W-:-:S05]  /*0600*/  IMAD.X R3, RZ, RZ, UR25, P1 ;  /* 0x00000019ff037e24 */ /* 0x000fca00088e06ff */
[----:B-1----:R1:W2:Y:S01]  /*0610*/  ATOMG.E.EXCH.STRONG.GPU PT, RZ, [R2], R9 ;  /* 0x0000000902ff73a8 */ /* 0x0022a200041ee100 */
[----:B------:R-:W-:-:S04]  /*0620*/  DEPBAR {5,4,3,2,1,0} ;  /* 0x0000003f0000791a */ /* 0x000fc80000000000 */
[----:B------:R1:W-:Y:S01]  /*0630*/  UTMACCTL.IV [UR24] ;  /* 0x00000000180079b9 */ /* 0x0003e20008000000 */
[----:B------:R-:W-:Y:S01]  /*0640*/  NOP ;  /* 0x0000000000007918 */ /* 0x000fe20000000000 */
.L_x_13:
[----:B------:R-:W-:Y:S05]  /*0650*/  @P0 BRA `(.L_x_14) ;  /* 0x00000000000c0947 */ /* 0x000fea0003800000 */
[----:B------:R0:W-:Y:S01]  /*0660*/  UTMACMDFLUSH ;  /* 0x00000000000079b7 */ /* 0x0001e20000000000 */
[----:B------:R-:W-:Y:S05]  /*0670*/  @P0 BRA `(.L_x_14) ;  /* 0x0000000000040947 */ /* 0x000fea0003800000 */
[----:B------:R-:W-:-:S04]  /*0680*/  DEPBAR.LE SB0, 0x0 ;  /* 0x000080000000791a */ /* 0x000fc80000000000 */
.L_x_14:
[----:B------:R-:W-:Y:S05]  /*0690*/  WARPSYNC.ALL ;  /* 0x0000000000007948 */ /* 0x000fea0003800000 */
[----:B--2---:R-:W-:Y:S06]  /*06a0*/  BAR.SYNC.DEFER_BLOCKING 0x0 ;  /* 0x0000000000007b1d */ /* 0x004fec0000010000 */
[----:B------:R-:W-:Y:S02]  /*06b0*/  BSSY B1, `(.L_x_15) ;  /* 0x000000b000017945 */ /* 0x000fe40003800000 */
[----:B------:R-:W-:Y:S06]  /*06c0*/  BAR.SYNC.DEFER_BLOCKING 0x0 ;  /* 0x0000000000007b1d */ /* 0x000fec0000010000 */
[----:B------:R2:W-:Y:S01]  /*06d0*/  @!P0 STS [R4], RZ ;  /* 0x000000ff04008388 */ /* 0x0005e20000000800 */
[----:B------:R-:W-:Y:S01]  /*06e0*/  NOP ;  /* 0x0000000000007918 */ /* 0x000fe20000000000 */
[----:B------:R-:W-:Y:S05]  /*06f0*/  @P2 BRA `(.L_x_16) ;  /* 0x0000000000182947 */ /* 0x000fea0003800000 */
[----:B-1-345:R-:W1:Y:S01]  /*0700*/  LDS R2, [UR8+0x8] ;  /* 0x00000808ff027984 */ /* 0x03ae620008000800 */
[----:B------:R-:W3:Y:S01]  /*0710*/  LDC.64 R8, c[0x0][0x218] ;  /* 0x00008600ff087b82 */ /* 0x000ee20000000a00 */
[----:B------:R-:W-:Y:S02]  /*0720*/  IMAD.MOV.U32 R3, RZ, RZ, 0x70 ;  /* 0x00000070ff037424 */ /* 0x000fe400078e00ff */
[----:B---3--:R3:W-:Y:S03]  /*0730*/  STS.64 [UR8], R8 ;  /* 0x00000008ff007988 */ /* 0x0087e60008000a08 */
[----:B-1----:R-:W-:-:S05]  /*0740*/  LOP3.LUT R2, R2, 0x10, R3, 0xd8, !PT ;  /* 0x0000001002027812 */ /* 0x002fca00078ed803 */
[----:B------:R3:W-:Y:S02]  /*0750*/  STS [UR8+0x8], R2 ;  /* 0x00000802ff007988 */ /* 0x0007e40008000808 */
.L_x_16:
[----:B-1----:R-:W-:Y:S05]  /*0760*/  BSYNC B1 ;  /* 0x0000000000017941 */ /* 0x002fea0003800000 */
.L_x_15:
[----:B------:R-:W-:Y:S04]  /*0770*/  BSSY B2, `(.L_x_17) ;  /* 0x000000f000027945 */ /* 0x000fe80003800000 */
[----:B------:R-:W-:Y:S04]  /*0780*/  BSSY B1, `(.L_x_18) ;  /* 0x000000c000017945 */ /* 0x000fe80003800000 */
[----:B------:R-:W-:Y:S05]  /*0790*/  @P2 BRA `(.L_x_19) ;  /* 0x0000000000282947 */ /* 0x000fea0003800000 */
[----:B---345:R-:W1:Y:S01]  /*07a0*/  LDS R2, [UR8+0x34] ;  /* 0x00003408ff027984 */ /* 0x038e620008000800 */
[----:B------:R-:W-:Y:S01]  /*07b0*/  IMAD.MOV.U32 R3, RZ, RZ, 0x1f000000 ;  /* 0x1f000000ff037424 */ /* 0x000fe200078e00ff */
[----:B------:R-:W-:Y:S05]  /*07c0*/  @P2 BREAK B1 ;  /* 0x0000000000012942 */ /* 0x000fea0003800000 */
[----:B-1----:R-:W-:-:S05]  /*07d0*/  LOP3.LUT R2, R2, 0xff000000, R3, 0xb8, !PT ;  /* 0xff00000002027812 */ /* 0x002fca00078eb803 */
[----:B------:R1:W-:Y:S01]  /*07e0*/  STS [UR8+0x34], R2 ;  /* 0x00003402ff007988 */ /* 0x0003e20008000808 */
[----:B------:R-:W-:Y:S05]  /*07f0*/  @P2 BRA `(.L_x_20) ;  /* 0x0000000000182947 */ /* 0x000fea0003800000 */
[----:B------:R-:W3:Y:S01]  /*0800*/  LDS R3, [UR8+0x38] ;  /* 0x00003808ff037984 */ /* 0x000ee20008000800 */
[----:B-1----:R-:W-:-:S05]  /*0810*/  IMAD.MOV.U32 R2, RZ, RZ, 0x7f ;  /* 0x0000007fff027424 */ /* 0x002fca00078e00ff */
[----:B---3--:R-:W-:-:S05]  /*0820*/  LOP3.LUT R2, R3, 0xff, R2, 0xb8, !PT ;  /* 0x000000ff03027812 */ /* 0x008fca00078eb802 */
[----:B------:R1:W-:Y:S02]  /*0830*/  STS [UR8+0x38], R2 ;  /* 0x00003802ff007988 */ /* 0x0003e40008000808 */
.L_x_19:
[----:B------:R-:W-:Y:S05]  /*0840*/  BSYNC B1 ;  /* 0x0000000000017941 */ /* 0x000fea0003800000 */
.L_x_18:
[----:B------:R1:W-:Y:S02]  /*0850*/  @!P2 STS [UR8+0x20], R5 ;  /* 0x00002005ff00a988 */ /* 0x0003e40008000808 */
.L_x_20:
[----:B------:R-:W-:Y:S05]  /*0860*/  BSYNC B2 ;  /* 0x0000000000027941 */ /* 0x000fea0003800000 */
.L_x_17:
[----:B------:R-:W-:Y:S05]  /*0870*/  WARPSYNC.ALL ;  /* 0x0000000000007948 */ /* 0x000fea0003800000 */
[----:B-1----:R-:W1:Y:S01]  /*0880*/  LDC R5, c[0x0][0x22c] ;  /* 0x00008b00ff057b82 */ /* 0x002e620000000800 */
[----:B------:R-:W-:Y:S01]  /*0890*/  BSSY B2, `(.L_x_21) ;  /* 0x000000b000027945 */ /* 0x000fe20003800000 */
[----:B-1----:R-:W-:-:S03]  /*08a0*/  VIADD R5, R5, 0xffffffff ;  /* 0xffffffff05057836 */ /* 0x002fc60000000000 */
[----:B------:R-:W-:Y:S05]  /*08b0*/  @P2 BRA `(.L_x_22) ;  /* 0x0000000000202947 */ /* 0x000fea0003800000 */
[----:B---345:R-:W1:Y:S01]  /*08c0*/  LDS R2, [UR8+0x1c] ;  /* 0x00001c08ff027984 */ /* 0x038e620008000800 */
[----:B------:R-:W3:Y:S03]  /*08d0*/  LDC.64 R10, c[0x0][0x240] ;  /* 0x00009000ff0a7b82 */ /* 0x000ee60000000a00 */
[----:B------:R4:W-:Y:S01]  /*08e0*/  STS [UR8+0x24], R5 ;  /* 0x00002405ff007988 */ /* 0x0009e20008000808 */
[--C-:B---3--:R-:W-:Y:S02]  /*08f0*/  SHF.R.U32.HI R9, RZ, 0x4, R11.reuse ;  /* 0x00000004ff097819 */ /* 0x108fe4000001160b */
[----:B------:R-:W-:-:S05]  /*0900*/  SHF.R.U64 R3, R10, 0x4, R11 ;  /* 0x000000040a037819 */ /* 0x000fca000000120b */
[----:B------:R4:W-:Y:S01]  /*0910*/  STS [UR8+0xc], R3 ;  /* 0x00000c03ff007988 */ /* 0x0009e20008000808 */
[----:B-1----:R-:W-:-:S05]  /*0920*/  LOP3.LUT R2, R2, 0xf, R9, 0xb8, !PT ;  /* 0x0000000f02027812 */ /* 0x002fca00078eb809 */
[----:B------:R4:W-:Y:S02]  /*0930*/  STS [UR8+0x1c], R2 ;  /* 0x00001c02ff007988 */ /* 0x0009e40008000808 */
.L_x_22:
[----:B------:R-:W-:Y:S05]  /*0940*/  BSYNC B2 ;  /* 0x0000000000027941 */ /* 0x000fea0003800000 */
.L_x_21:
[----:B------:R-:W-:Y:S04]  /*0950*/  BSSY B3, `(.L_x_23) ;  /* 0x000001d000037945 */ /* 0x000fe80003800000 */
[----:B------:R-:W-:Y:S04]  /*0960*/  BSSY B2, `(.L_x_24) ;  /* 0x0000018000027945 */ /* 0x000fe80003800000 */
[----:B------:R-:W-:Y:S05]  /*0970*/  @P2 BRA `(.L_x_25) ;  /* 0x00000000001c2947 */ /* 0x000fea0003800000 */
[----:B---345:R-:W1:Y:S02]  /*0980*/  LDS R2, [UR8+0x34] ;  /* 0x00003408ff027984 */ /* 0x038e640008000800 */
[----:B-1----:R-:W-:-:S05]  /*0990*/  LOP3.LUT R2, R2, 0x7, RZ, 0xb8, !PT ;  /* 0x0000000702027812 */ /* 0x002fca00078eb8ff */
[----:B------:R1:W-:Y:S01]  /*09a0*/  STS [UR8+0x34], R2 ;  /* 0x00003402ff007988 */ /* 0x0003e20008000808 */
[----:B------:R-:W-:Y:S05]  /*09b0*/  @P2 BRA `(.L_x_26) ;  /* 0x00000000001c2947 */ /* 0x000fea0003800000 */
[----:B-1----:R-:W1:Y:S02]  /*09c0*/  LDS R2, [UR8+0x34] ;  /* 0x00003408ff027984 */ /* 0x002e640008000800 */
[----:B-1----:R-:W-:-:S05]  /*09d0*/  LOP3.LUT R2, R2, 0x38, RZ, 0xb8, !PT ;  /* 0x0000003802027812 */ /* 0x002fca00078eb8ff */
[----:B------:R1:W-:Y:S02]  /*09e0*/  STS [UR8+0x34], R2 ;  /* 0x00003402ff007988 */ /* 0x0003e40008000808 */
.L_x_25:
[----:B------:R-:W-:Y:S05]  /*09f0*/  @P2 BRA `(.L_x_27) ;  /* 0x00000000001c2947 */ /* 0x000fea0003800000 */
[----:B-1-345:R-:W1:Y:S02]  /*0a00*/  LDS R2, [UR8+0x8] ;  /* 0x00000808ff027984 */ /* 0x03ae640008000800 */
[----:B-1----:R-:W-:-:S05]  /*0a10*/  LOP3.LUT R2, R2, 0x780, RZ, 0xb8, !PT ;  /* 0x0000078002027812 */ /* 0x002fca00078eb8ff */
[----:B------:R3:W-:Y:S02]  /*0a20*/  STS [UR8+0x8], R2 ;  /* 0x00000802ff007988 */ /* 0x0007e40008000808 */
.L_x_26:
[----:B------:R-:W-:Y:S05]  /*0a30*/  @P2 BRA `(.L_x_28) ;  /* 0x0000000000282947 */ /* 0x000fea0003800000 */
[----:B-1-3--:R-:W1:Y:S02]  /*0a40*/  LDS R2, [UR8+0x8] ;  /* 0x00000808ff027984 */ /* 0x00ae640008000800 */
[----:B-1----:R-:W-:-:S05]  /*0a50*/  LOP3.LUT R2, R2, 0x1800, RZ, 0xb8, !PT ;  /* 0x0000180002027812 */ /* 0x002fca00078eb8ff */
[----:B------:R1:W-:Y:S02]  /*0a60*/  STS [UR8+0x8], R2 ;  /* 0x00000802ff007988 */ /* 0x0003e40008000808 */
.L_x_27:
[----:B------:R-:W-:Y:S05]  /*0a70*/  @P2 BREAK B2 ;  /* 0x0000000000022942 */ /* 0x000fea0003800000 */
[----:B------:R-:W-:Y:S05]  /*0a80*/  @P2 BRA `(.L_x_29) ;  /* 0x0000000000242947 */ /* 0x000fea0003800000 */
[----:B-1-345:R-:W1:Y:S01]  /*0a90*/  LDS R2, [UR8+0x8] ;  /* 0x00000808ff027984 */ /* 0x03ae620008000800 */
[----:B------:R-:W-:-:S05]  /*0aa0*/  IMAD.MOV.U32 R3, RZ, RZ, 0x6000 ;  /* 0x00006000ff037424 */ /* 0x000fca00078e00ff */
[----:B-1----:R-:W-:-:S04]  /*0ab0*/  LOP3.LUT R2, R2, 0x2000, R3, 0xd8, !PT ;  /* 0x0000200002027812 */ /* 0x002fc800078ed803 */
[----:B------:R-:W-:-:S05]  /*0ac0*/  LOP3.LUT R2, R2, 0x400000, RZ, 0xb8, !PT ;  /* 0x0040000002027812 */ /* 0x000fca00078eb8ff */
[----:B------:R4:W-:Y:S02]  /*0ad0*/  STS [UR8+0x8], R2 ;  /* 0x00000802ff007988 */ /* 0x0009e40008000808 */
.L_x_28:
[----:B------:R-:W-:Y:S05]  /*0ae0*/  BSYNC B2 ;  /* 0x0000000000027941 */ /* 0x000fea0003800000 */
.L_x_24:
[----:B-1-34-:R-:W1:Y:S02]  /*0af0*/  @!P2 LDS R2, [UR8+0x8] ;  /* 0x00000808ff02a984 */ /* 0x01ae640008000800 */
[----:B-1----:R-:W-:-:S05]  /*0b00*/  @!P2 LOP3.LUT R2, R2, 0x8000, RZ, 0xb8, !PT ;  /* 0x000080000202a812 */ /* 0x002fca00078eb8ff */
[----:B------:R1:W-:Y:S02]  /*0b10*/  @!P2 STS [UR8+0x8], R2 ;  /* 0x00000802ff00a988 */ /* 0x0003e40008000808 */
.L_x_29:
[----:B------:R-:W-:Y:S05]  /*0b20*/  BSYNC B3 ;  /* 0x0000000000037941 */ /* 0x000fea0003800000 */
.L_x_23:
[----:B------:R-:W-:Y:S05]  /*0b30*/  WARPSYNC.ALL ;  /* 0x0000000000007948 */ /* 0x000fea0003800000 */
[----:B------:R-:W-:-:S04]  /*0b40*/  UIADD3 UR27, UR5, 0x80, URZ ;  /* 0x00000080051b7890 */ /* 0x000fc8000fffe03f */
[----:B------:R-:W-:-:S04]  /*0b50*/  UIADD3 UR26, UP0, UR27, UR28, URZ ;  /* 0x0000001c1b1a7290 */ /* 0x000fc8000ff1e03f */
[----:B------:R-:W-:Y:S01]  /*0b60*/  ULEA.HI.X.SX32 UR27, UR27, UR29, 0x1, UP0 ;  /* 0x0000001d1b1b7291 */ /* 0x000fe200080f0e3f */
[----:B------:R-:W-:Y:S11]  /*0b70*/  @P0 BRA `(.L_x_30) ;  /* 0x0000000000280947 */ /* 0x000ff60003800000 */
[----:B-1-345:R-:W1:Y:S01]  /*0b80*/  S2R R2, SR_LANEID ;  /* 0x0000000000027919 */ /* 0x03ae620000000000 */
[----:B------:R-:W-:Y:S05]  /*0b90*/  WARPSYNC.ALL ;  /* 0x0000000000007948 */ /* 0x000fea0003800000 */
[----:B-1----:R-:W-:-:S05]  /*0ba0*/  IMAD.SHL.U32 R8, R2, 0x4, RZ ;  /* 0x0000000402087824 */ /* 0x002fca00078e00ff */
[----:B------:R-:W1:Y:S01]  /*0bb0*/  LDS R9, [R8+UR8] ;  /* 0x0000000808097984 */ /* 0x000e620008000800 */
[----:B------:R-:W-:-:S05]  /*0bc0*/  IADD3 R2, P1, R8, UR26, RZ ;  /* 0x0000001a08027c10 */ /* 0x000fca000ff3e0ff */
[----:B------:R-:W-:-:S05]  /*0bd0*/  IMAD.X R3, RZ, RZ, UR27, P1 ;  /* 0x0000001bff037e24 */ /* 0x000fca00088e06ff */
[----:B-1----:R1:W3:Y:S01]  /*0be0*/  ATOMG.E.EXCH.STRONG.GPU PT, RZ, [R2], R9 ;  /* 0x0000000902ff73a8 */ /* 0x0022e200041ee100 */
[----:B------:R-:W-:-:S04]  /*0bf0*/  DEPBAR {5,4,3,2,1,0} ;  /* 0x0000003f0000791a */ /* 0x000fc80000000000 */
[----:B------:R1:W-:Y:S01]  /*0c00*/  UTMACCTL.IV [UR26] ;  /* 0x000000001a0079b9 */ /* 0x0003e20008000000 */
[----:B------:R-:W-:Y:S01]  /*0c10*/  NOP ;  /* 0x0000000000007918 */ /* 0x000fe20000000000 */
.L_x_30:
[----:B------:R-:W-:Y:S05]  /*0c20*/  @P0 BRA `(.L_x_31) ;  /* 0x00000000000c0947 */ /* 0x000fea0003800000 */
[----:B------:R0:W-:Y:S01]  /*0c30*/  UTMACMDFLUSH ;  /* 0x00000000000079b7 */ /* 0x0001e20000000000 */
[----:B------:R-:W-:Y:S05]  /*0c40*/  @P0 BRA `(.L_x_31) ;  /* 0x0000000000040947 */ /* 0x000fea0003800000 */
[----:B------:R-:W-:-:S04]  /*0c50*/  DEPBAR.LE SB0, 0x0 ;  /* 0x000080000000791a */ /* 0x000fc80000000000 */
.L_x_31:
[----:B------:R-:W-:Y:S05]  /*0c60*/  WARPSYNC.ALL ;  /* 0x0000000000007948 */ /* 0x000fea0003800000 */
[----:B---3--:R-:W-:Y:S06]  /*0c70*/  BAR.SYNC.DEFER_BLOCKING 0x0 ;  /* 0x0000000000007b1d */ /* 0x008fec0000010000 */
[----:B------:R-:W-:Y:S02]  /*0c80*/  BSSY B3, `(.L_x_32) ;  /* 0x000000b000037945 */ /* 0x000fe40003800000 */
[----:B------:R-:W-:Y:S06]  /*0c90*/  BAR.SYNC.DEFER_BLOCKING 0x0 ;  /* 0x0000000000007b1d */ /* 0x000fec0000010000 */
[----:B------:R3:W-:Y:S01]  /*0ca0*/  @!P0 STS [R4], RZ ;  /* 0x000000ff04008388 */ /* 0x0007e20000000800 */
[----:B------:R-:W-:Y:S01]  /*0cb0*/  NOP ;  /* 0x0000000000007918 */ /* 0x000fe20000000000 */
[----:B------:R-:W-:Y:S05]  /*0cc0*/  @P2 BRA `(.L_x_33) ;  /* 0x0000000000182947 */ /* 0x000fea0003800000 */
[----:B-1--45:R-:W1:Y:S01]  /*0cd0*/  LDS R2, [UR8+0x8] ;  /* 0x00000808ff027984 */ /* 0x032e620008000800 */
[----:B------:R-:W4:Y:S01]  /*0ce0*/  LDC.64 R8, c[0x0][0x220] ;  /* 0x00008800ff087b82 */ /* 0x000f220000000a00 */
[----:B------:R-:W-:Y:S02]  /*0cf0*/  IMAD.MOV.U32 R3, RZ, RZ, 0x70 ;  /* 0x00000070ff037424 */ /* 0x000fe400078e00ff */
[----:B----4-:R4:W-:Y:S03]  /*0d00*/  STS.64 [UR8], R8 ;  /* 0x00000008ff007988 */ /* 0x0109e60008000a08 */
[----:B-1----:R-:W-:-:S05]  /*0d10*/  LOP3.LUT R2, R2, 0x10, R3, 0xd8, !PT ;  /* 0x0000001002027812 */ /* 0x002fca00078ed803 */
[----:B------:R4:W-:Y:S02]  /*0d20*/  STS [UR8+0x8], R2 ;  /* 0x00000802ff007988 */ /* 0x0009e40008000808 */
.L_x_33:
[----:B-1----:R-:W-:Y:S05]  /*0d30*/  BSYNC B3 ;  /* 0x0000000000037941 */ /* 0x002fea0003800000 */
.L_x_32:
[----:B------:R-:W-:Y:S04]  /*0d40*/  BSSY B3, `(.L_x_34) ;  /* 0x0000033000037945 */ /* 0x000fe80003800000 */
[----:B------:R-:W-:Y:S04]  /*0d50*/  BSSY B4, `(.L_x_35) ;  /* 0x000002e000047945 */ /* 0x000fe80003800000 */
[----:B------:R-:W-:Y:S05]  /*0d60*/  @P2 BRA `(.L_x_36) ;  /* 0x0000000000242947 */ /* 0x000fea0003800000 */
[----:B----45:R-:W1:Y:S01]  /*0d70*/  LDS R2, [UR8+0x34] ;  /* 0x00003408ff027984 */ /* 0x030e620008000800 */
[----:B------:R-:W-:-:S05]  /*0d80*/  IMAD.MOV.U32 R3, RZ, RZ, 0x7f000000 ;  /* 0x7f000000ff037424 */ /* 0x000fca00078e00ff */
[----:B-1----:R-:W-:-:S05]  /*0d90*/  LOP3.LUT R2, R2, 0xff000000, R3, 0xb8, !PT ;  /* 0xff00000002027812 */ /* 0x002fca00078eb803 */
[----:B------:R1:W-:Y:S01]  /*0da0*/  STS [UR8+0x34], R2 ;  /* 0x00003402ff007988 */ /* 0x0003e20008000808 */
[----:B------:R-:W-:Y:S05]  /*0db0*/  @P2 BRA `(.L_x_37) ;  /* 0x0000000000182947 */ /* 0x000fea0003800000 */
[----:B-1----:R-:W1:Y:S01]  /*0dc0*/  LDS R2, [UR8+0x38] ;  /* 0x00003808ff027984 */ /* 0x002e620008000800 */
[----:B------:R-:W-:-:S05]  /*0dd0*/  IMAD.MOV.U32 R3, RZ, RZ, 0xff ;  /* 0x000000ffff037424 */ /* 0x000fca00078e00ff */
[----:B-1----:R-:W-:-:S05]  /*0de0*/  LOP3.LUT R2, R2, 0xff, R3, 0xb8, !PT ;  /* 0x000000ff02027812 */ /* 0x002fca00078eb803 */
[----:B------:R1:W-:Y:S02]  /*0df0*/  STS [UR8+0x38], R2 ;  /* 0x00003802ff007988 */ /* 0x0003e40008000808 */
.L_x_36:
[----:B------:R-:W-:Y:S05]  /*0e00*/  @P2 BRA `(.L_x_38) ;  /* 0x00000000000c2947 */ /* 0x000fea0003800000 */
[----:B------:R1:W-:Y:S02]  /*0e10*/  STS [UR8+0x20], R5 ;  /* 0x00002005ff007988 */ /* 0x0003e40008000808 */
.L_x_37:
[----:B------:R-:W-:Y:S05]  /*0e20*/  @P2 BRA `(.L_x_39) ;  /* 0x0000000000242947 */ /* 0x000fea0003800000 */
[----:B------:R1:W-:Y:S02]  /*0e30*/  STS [UR8+0x24], R6 ;  /* 0x00002406ff007988 */ /* 0x0003e40008000808 */
.L_x_38:
[----:B------:R-:W-:Y:S05]  /*0e40*/  @P2 BRA `(.L_x_40) ;  /* 0x00000000002c2947 */ /* 0x000fea0003800000 */
[----:B-1--45:R-:W1:Y:S01]  /*0e50*/  LDS R2, [UR8+0x1c] ;  /* 0x00001c08ff027984 */ /* 0x032e620008000800 */
[----:B------:R-:W4:Y:S02]  /*0e60*/  LDC.64 R8, c[0x0][0x248] ;  /* 0x00009200ff087b82 */ /* 0x000f240000000a00 */
[--C-:B----4-:R-:W-:Y:S02]  /*0e70*/  SHF.R.U32.HI R5, RZ, 0x4, R9.reuse ;  /* 0x00000004ff057819 */ /* 0x110fe40000011609 */
[----:B------:R-:W-:-:S05]  /*0e80*/  SHF.R.U64 R3, R8, 0x4, R9 ;  /* 0x0000000408037819 */ /* 0x000fca0000001209 */
[----:B------:R4:W-:Y:S01]  /*0e90*/  STS [UR8+0xc], R3 ;  /* 0x00000c03ff007988 */ /* 0x0009e20008000808 */
[----:B-1----:R-:W-:-:S05]  /*0ea0*/  LOP3.LUT R2, R2, 0xf, R5, 0xb8, !PT ;  /* 0x0000000f02027812 */ /* 0x002fca00078eb805 */
[----:B------:R4:W-:Y:S02]  /*0eb0*/  STS [UR8+0x1c], R2 ;  /* 0x00001c02ff007988 */ /* 0x0009e40008000808 */
.L_x_39:
[----:B------:R-:W-:Y:S05]  /*0ec0*/  @P2 BRA `(.L_x_41) ;  /* 0x00000000001c2947 */ /* 0x000fea0003800000 */
[----:B-1--45:R-:W1:Y:S02]  /*0ed0*/  LDS R2, [UR8+0x34] ;  /* 0x00003408ff027984 */ /* 0x032e640008000800 */
[----:B-1----:R-:W-:-:S05]  /*0ee0*/  LOP3.LUT R2, R2, 0x7, RZ, 0xb8, !PT ;  /* 0x0000000702027812 */ /* 0x002fca00078eb8ff */
[----:B------:R1:W-:Y:S02]  /*0ef0*/  STS [UR8+0x34], R2 ;  /* 0x00003402ff007988 */ /* 0x0003e40008000808 */
.L_x_40:
[----:B------:R-:W-:Y:S05]  /*0f00*/  @P2 BRA `(.L_x_42) ;  /* 0x00000000001c2947 */ /* 0x000fea0003800000 */
[----:B-1--45:R-:W1:Y:S02]  /*0f10*/  LDS R2, [UR8+0x34] ;  /* 0x00003408ff027984 */ /* 0x032e640008000800 */
[----:B-1----:R-:W-:-:S05]  /*0f20*/  LOP3.LUT R2, R2, 0x38, RZ, 0xb8, !PT ;  /* 0x0000003802027812 */ /* 0x002fca00078eb8ff */
[----:B------:R1:W-:Y:S02]  /*0f30*/  STS [UR8+0x34], R2 ;  /* 0x00003402ff007988 */ /* 0x0003e40008000808 */
.L_x_41:
[----:B------:R-:W-:Y:S05]  /*0f40*/  @P2 BRA `(.L_x_43) ;  /* 0x00000000001c2947 */ /* 0x000fea0003800000 */
[----:B-1--45:R-:W1:Y:S02]  /*0f50*/  LDS R2, [UR8+0x8] ;  /* 0x00000808ff027984 */ /* 0x032e640008000800 */
[----:B-1----:R-:W-:-:S05]  /*0f60*/  LOP3.LUT R2, R2, 0x780, RZ, 0xb8, !PT ;  /* 0x0000078002027812 */ /* 0x002fca00078eb8ff */
[----:B------:R1:W-:Y:S02]  /*0f70*/  STS [UR8+0x8], R2 ;  /* 0x00000802ff007988 */ /* 0x0003e40008000808 */
.L_x_42:
[----:B------:R-:W-:Y:S05]  /*0f80*/  @P2 BRA `(.L_x_44) ;  /* 0x0000000000282947 */ /* 0x000fea0003800000 */
[----:B-1--45:R-:W1:Y:S02]  /*0f90*/  LDS R2, [UR8+0x8] ;  /* 0x00000808ff027984 */ /* 0x032e640008000800 */
[----:B-1----:R-:W-:-:S05]  /*0fa0*/  LOP3.LUT R2, R2, 0x1800, RZ, 0xb8, !PT ;  /* 0x0000180002027812 */ /* 0x002fca00078eb8ff */
[----:B------:R1:W-:Y:S02]  /*0fb0*/  STS [UR8+0x8], R2 ;  /* 0x00000802ff007988 */ /* 0x0003e40008000808 */
.L_x_43:
[----:B------:R-:W-:Y:S05]  /*0fc0*/  @P2 BREAK B4 ;  /* 0x0000000000042942 */ /* 0x000fea0003800000 */
[----:B------:R-:W-:Y:S05]  /*0fd0*/  @P2 BRA `(.L_x_45) ;  /* 0x0000000000242947 */ /* 0x000fea0003800000 */
[----:B-1--45:R-:W1:Y:S01]  /*0fe0*/  LDS R2, [UR8+0x8] ;  /* 0x00000808ff027984 */ /* 0x032e620008000800 */
[----:B------:R-:W-:-:S05]  /*0ff0*/  IMAD.MOV.U32 R3, RZ, RZ, 0x6000 ;  /* 0x00006000ff037424 */ /* 0x000fca00078e00ff */
[----:B-1----:R-:W-:-:S04]  /*1000*/  LOP3.LUT R2, R2, 0x6000, R3, 0xd8, !PT ;  /* 0x0000600002027812 */ /* 0x002fc800078ed803 */
[----:B------:R-:W-:-:S05]  /*1010*/  LOP3.LUT R2, R2, 0x400000, RZ, 0xb8, !PT ;  /* 0x0040000002027812 */ /* 0x000fca00078eb8ff */
[----:B------:R1:W-:Y:S02]  /*1020*/  STS [UR8+0x8], R2 ;  /* 0x00000802ff007988 */ /* 0x0003e40008000808 */
.L_x_44:
[----:B------:R-:W-:Y:S05]  /*1030*/  BSYNC B4 ;  /* 0x0000000000047941 */ /* 0x000fea0003800000 */
.L_x_35:
[----:B-1--45:R-:W1:Y:S02]  /*1040*/  @!P2 LDS R2, [UR8+0x8] ;  /* 0x00000808ff02a984 */ /* 0x032e640008000800 */
[----:B-1----:R-:W-:-:S05]  /*1050*/  @!P2 LOP3.LUT R2, R2, 0x8000, RZ, 0xb8, !PT ;  /* 0x000080000202a812 */ /* 0x002fca00078eb8ff */
[----:B------:R1:W-:Y:S02]  /*1060*/  @!P2 STS [UR8+0x8], R2 ;  /* 0x00000802ff00a988 */ /* 0x0003e40008000808 */
.L_x_45:
[----:B------:R-:W-:Y:S05]  /*1070*/  BSYNC B3 ;  /* 0x0000000000037941 */ /* 0x000fea0003800000 */
.L_x_34:
[----:B------:R-:W-:Y:S05]  /*1080*/  WARPSYNC.ALL ;  /* 0x0000000000007948 */ /* 0x000fea0003800000 */
[----:B------:R-:W-:Y:S01]  /*1090*/  UIADD3 UR5, UR5, 0x100, URZ ;  /* 0x0000010005057890 */ /* 0x000fe2000fffe03f */
[----:B------:R-:W-:Y:S02]  /*10a0*/  ISETP.GE.AND P1, PT, R12, 0x1, PT ;  /* 0x000000010c00780c */ /* 0x000fe40003f26270 */
[----:B------:R-:W-:Y:S02]  /*10b0*/  CS2R R88, SRZ ;  /* 0x0000000000587805 */ /* 0x000fe4000001ff00 */
[----:B------:R-:W-:Y:S01]  /*10c0*/  CS2R R90, SRZ ;  /* 0x00000000005a7805 */ /* 0x000fe2000001ff00 */
[----:B------:R-:W-:Y:S01]  /*10d0*/  UIADD3 UR28, UP0, UR5, UR28, URZ ;  /* 0x0000001c051c7290 */ /* 0x000fe2000ff1e03f */
[----:B------:R-:W-:-:S02]  /*10e0*/  CS2R R92, SRZ ;  /* 0x00000000005c7805 */ /* 0x000fc4000001ff00 */
[----:B------:R-:W-:Y:S02]  /*10f0*/  CS2R R94, SRZ ;  /* 0x00000000005e7805 */ /* 0x000fe4000001ff00 */
[----:B------:R-:W-:Y:S01]  /*1100*/  CS2R R96, SRZ ;  /* 0x0000000000607805 */ /* 0x000fe2000001ff00 */
[----:B------:R-:W-:Y:S01]  /*1110*/  ULEA.HI.X.SX32 UR29, UR5, UR29, 0x1, UP0 ;  /* 0x0000001d051d7291 */ /* 0x000fe200080f0e3f */
[----:B------:R-:W-:Y:S02]  /*1120*/  CS2R R98, SRZ ;  /* 0x0000000000627805 */ /* 0x000fe4000001ff00 */
[----:B------:R-:W-:Y:S02]  /*1130*/  CS2R R100, SRZ ;  /* 0x0000000000647805 */ /* 0x000fe4000001ff00 */
[----:B------:R-:W-:Y:S02]  /*1140*/  CS2R R102, SRZ ;  /* 0x0000000000667805 */ /* 0x000fe4000001ff00 */
[----:B------:R-:W-:-:S02]  /*1150*/  CS2R R104, SRZ ;  /* 0x0000000000687805 */ /* 0x000fc4000001ff00 */
[----:B------:R-:W-:Y:S02]  /*1160*/  CS2R R106, SRZ ;  /* 0x00000000006a7805 */ /* 0x000fe4000001ff00 */
[----:B------:R-:W-:Y:S02]  /*1170*/  CS2R R108, SRZ ;  /* 0x00000000006c7805 */ /* 0x000fe4000001ff00 */
        /* <DEDUP_REMOVED lines=40> */
[----:B------:R-:W-:Y:S01]  /*1400*/  CS2R R62, SRZ ;  /* 0x00000000003e7805 */ /* 0x000fe2000001ff00 */
[----:B------:R-:W-:Y:S01]  /*1410*/  IMAD.MOV.U32 R64, RZ, RZ, RZ ;  /* 0x000000ffff407224 */ /* 0x000fe200078e00ff */
[----:B------:R-:W-:Y:S06]  /*1420*/  @P0 BRA `(.L_x_46) ;  /* 0x0000000000280947 */ /* 0x000fec0003800000 */
[----:B-1--45:R-:W2:Y:S01]  /*1430*/  S2R R2, SR_LANEID ;  /* 0x0000000000027919 */ /* 0x032ea20000000000 */
[----:B------:R-:W-:Y:S05]  /*1440*/  WARPSYNC.ALL ;  /* 0x0000000000007948 */ /* 0x000fea0003800000 */
[----:B--23--:R-:W-:-:S05]  /*1450*/  IMAD.SHL.U32 R4, R2, 0x4, RZ ;  /* 0x0000000402047824 */ /* 0x00cfca00078e00ff */
[----:B------:R-:W1:Y:S01]  /*1460*/  LDS R5, [R4+UR8] ;  /* 0x0000000804057984 */ /* 0x000e620008000800 */
[----:B------:R-:W-:-:S05]  /*1470*/  IADD3 R2, P3, R4, UR28, RZ ;  /* 0x0000001c04027c10 */ /* 0x000fca000ff7e0ff */
[----:B------:R-:W-:-:S05]  /*1480*/  IMAD.X R3, RZ, RZ, UR29, P3 ;  /* 0x0000001dff037e24 */ /* 0x000fca00098e06ff */
[----:B-1----:R1:W2:Y:S01]  /*1490*/  ATOMG.E.EXCH.STRONG.GPU PT, RZ, [R2], R5 ;  /* 0x0000000502ff73a8 */ /* 0x0022a200041ee100 */
[----:B------:R-:W-:-:S04]  /*14a0*/  DEPBAR {5,4,3,2,1,0} ;  /* 0x0000003f0000791a */ /* 0x000fc80000000000 */
[----:B------:R1:W-:Y:S01]  /*14b0*/  UTMACCTL.IV [UR28] ;  /* 0x000000001c0079b9 */ /* 0x0003e20008000000 */
[----:B------:R-:W-:Y:S01]  /*14c0*/  NOP ;  /* 0x0000000000007918 */ /* 0x000fe20000000000 */
.L_x_46:
[----:B------:R-:W-:Y:S05]  /*14d0*/  @P0 BRA `(.L_x_47) ;  /* 0x00000000000c0947 */ /* 0x000fea0003800000 */
[----:B------:R0:W-:Y:S01]  /*14e0*/  UTMACMDFLUSH ;  /* 0x00000000000079b7 */ /* 0x0001e20000000000 */
[----:B------:R-:W-:Y:S05]  /*14f0*/  @P0 BRA `(.L_x_47) ;  /* 0x0000000000040947 */ /* 0x000fea0003800000 */
[----:B------:R-:W-:-:S04]  /*1500*/  DEPBAR.LE SB0, 0x0 ;  /* 0x000080000000791a */ /* 0x000fc80000000000 */
.L_x_47:
[----:B------:R-:W-:Y:S05]  /*1510*/  WARPSYNC.ALL ;  /* 0x0000000000007948 */ /* 0x000fea0003800000 */
[----:B--2---:R-:W-:Y:S01]  /*1520*/  BAR.SYNC.DEFER_BLOCKING 0x0 ;  /* 0x0000000000007b1d */ /* 0x004fe20000010000 */
[----:B------:R-:W-:Y:S01]  /*1530*/  USHF.L.U32 UR19, UR30, 0x8, URZ ;  /* 0x000000081e137899 */ /* 0x000fe2000800063f */
[----:B------:R-:W-:Y:S01]  /*1540*/  IMAD.MOV.U32 R65, RZ, RZ, RZ ;  /* 0x000000ffff417224 */ /* 0x000fe200078e00ff */
[----:B------:R-:W-:Y:S01]  /*1550*/  USHF.L.U32 UR15, UR31, 0x7, URZ ;  /* 0x000000071f0f7899 */ /* 0x000fe2000800063f */
[----:B------:R-:W-:Y:S02]  /*1560*/  CS2R R66, SRZ ;  /* 0x0000000000427805 */ /* 0x000fe4000001ff00 */
[----:B------:R-:W-:Y:S01]  /*1570*/  CS2R R68, SRZ ;  /* 0x0000000000447805 */ /* 0x000fe2000001ff00 */
[----:B------:R-:W-:Y:S01]  /*1580*/  VOTEU.ALL UP0, P2 ;  /* 0x00000000003f7886 */ /* 0x000fe20001000000 */
[----:B------:R-:W-:Y:S01]  /*1590*/  UMOV UR6, 0x1 ;  /* 0x0000000100067882 */ /* 0x000fe20000000000 */
[----:B------:R-:W-:Y:S01]  /*15a0*/  VOTEU.ALL UP1, P2 ;  /* 0x00000000003f7886 */ /* 0x000fe20001020000 */
[----:B------:R-:W-:Y:S01]  /*15b0*/  VOTEU.ALL UP2, P2 ;  /* 0x00000000003f7886 */ /* 0x000fe20001040000 */
[----:B------:R-:W-:Y:S01]  /*15c0*/  CS2R R70, SRZ ;  /* 0x0000000000467805 */ /* 0x000fe2000001ff00 */
[----:B------:R-:W-:-:S04]  /*15d0*/  @!UP0 UIADD3 UR10, -UR6, 0x100000, URZ ;  /* 0x00100000060a8890 */ /* 0x000fc8000fffe13f */
[----:B------:R-:W-:Y:S02]  /*15e0*/  @!UP0 USHF.L.U32 UR11, UR10, 0xb, URZ ;  /* 0x0000000b0a0b8899 */ /* 0x000fe4000800063f */
[----:B------:R-:W-:Y:S01]  /*15f0*/  @!UP0 USHF.L.U32 UR10, UR10, 0x1, URZ ;  /* 0x000000010a0a8899 */ /* 0x000fe2000800063f */
        /* <DEDUP_REMOVED lines=9> */
[----:B------:R-:W-:Y:S01]  /*1690*/  VOTEU.ALL UP0, P2 ;  /* 0x00000000003f7886 */ /* 0x000fe20001000000 */
[----:B------:R-:W-:Y:S02]  /*16a0*/  CS2R R78, SRZ ;  /* 0x00000000004e7805 */ /* 0x000fe4000001ff00 */
[----:B------:R-:W-:Y:S02]  /*16b0*/  CS2R R80, SRZ ;  /* 0x0000000000507805 */ /* 0x000fe4000001ff00 */
[----:B------:R-:W-:Y:S02]  /*16c0*/  CS2R R82, SRZ ;  /* 0x0000000000527805 */ /* 0x000fe4000001ff00 */
[----:B------:R-:W-:-:S02]  /*16d0*/  CS2R R84, SRZ ;  /* 0x0000000000547805 */ /* 0x000fc4000001ff00 */
[----:B------:R-:W-:Y:S01]  /*16e0*/  CS2R R86, SRZ ;  /* 0x0000000000567805 */ /* 0x000fe2000001ff00 */
[----:B------:R-:W2:Y:S02]  /*16f0*/  FENCE.VIEW.ASYNC.S ;  /* 0x00000000000073c6 */ /* 0x000ea40000000000 */
[----:B--2---:R2:W4:Y:S02]  /*1700*/  @!UP0 SYNCS.EXCH.64 URZ, [UR8+0x9000], UR10 ;  /* 0x0090000a083f85b2 */ /* 0x0045240008000100 */
[----:B----4-:R-:W-:Y:S06]  /*1710*/  BAR.SYNC.DEFER_BLOCKING 0x0 ;  /* 0x0000000000007b1d */ /* 0x010fec0000010000 */
[----:B------:R2:W4:Y:S02]  /*1720*/  @!UP1 SYNCS.EXCH.64 URZ, [UR8+0x9008], UR12 ;  /* 0x0090080c083f95b2 */ /* 0x0005240008000100 */
[----:B----4-:R-:W-:Y:S06]  /*1730*/  BAR.SYNC.DEFER_BLOCKING 0x0 ;  /* 0x0000000000007b1d */ /* 0x010fec0000010000 */
[----:B------:R2:W4:Y:S01]  /*1740*/  @!UP2 SYNCS.EXCH.64 URZ, [UR8+0x9010], UR6 ;  /* 0x00901006083fa5b2 */ /* 0x0005220008000100 */
[----:B------:R-:W-:Y:S05]  /*1750*/  @!P1 BRA `(.L_x_48) ;  /* 0x0000000800009947 */ /* 0x000fea0003800000 */
[----:B-1---5:R-:W-:Y:S02]  /*1760*/  SHF.R.U32.HI R2, RZ, 0x5, R0 ;  /* 0x00000005ff027819 */ /* 0x022fe40000011600 */
[----:B------:R-:W-:Y:S02]  /*1770*/  CS2R R88, SRZ ;  /* 0x0000000000587805 */ /* 0x000fe4000001ff00 */
[----:B------:R-:W-:Y:S02]  /*1780*/  CS2R R90, SRZ ;  /* 0x00000000005a7805 */ /* 0x000fe4000001ff00 */
[----:B------:R-:W-:Y:S02]  /*1790*/  CS2R R92, SRZ ;  /* 0x00000000005c7805 */ /* 0x000fe4000001ff00 */
[----:B------:R-:W-:Y:S02]  /*17a0*/  R2UR UR32, R2 ;  /* 0x00000000022072ca */ /* 0x000fe400000e0000 */
        /* <DEDUP_REMOVED lines=60> */
[----:B------:R-:W-:Y:S01]  /*1b70*/  CS2R R86, SRZ ;  /* 0x0000000000567805 */ /* 0x000fe2000001ff00 */
[----:B------:R-:W-:Y:S01]  /*1b80*/  UMOV UR5, URZ ;  /* 0x0000003f00057c82 */ /* 0x000fe20008000000 */
[----:B------:R-:W-:-:S05]  /*1b90*/  UMOV UR18, URZ ;  /* 0x0000003f00127c82 */ /* 0x000fca0008000000 */
.L_x_50:
[----:B----4-:R-:W-:Y:S01]  /*1ba0*/  BAR.SYNC.DEFER_BLOCKING 0x0 ;  /* 0x0000000000007b1d */ /* 0x010fe20000010000 */
[----:B------:R-:W-:Y:S01]  /*1bb0*/  ULEA UR33, UR5, UR8, 0x3 ;  /* 0x0000000805217291 */ /* 0x000fe2000f8e183f */
[----:B------:R-:W-:Y:S01]  /*1bc0*/  @!P2 IMAD.MOV.U32 R3, RZ, RZ, 0x3000 ;  /* 0x00003000ff03a424 */ /* 0x000fe200078e00ff */
[----:B------:R-:W-:Y:S01]  /*1bd0*/  ELECT P0, URZ, PT ;  /* 0x00000000003f782f */ /* 0x000fe20003800000 */
[----:B------:R-:W-:Y:S01]  /*1be0*/  IMAD.U32 R2, RZ, RZ, UR4 ;  /* 0x00000004ff027e24 */ /* 0x000fe2000f8e00ff */
[----:B------:R-:W-:Y:S02]  /*1bf0*/  ULEA UR16, UR5, UR8, 0xd ;  /* 0x0000000805107291 */ /* 0x000fe4000f8e683f */
[C---:B------:R-:W-:Y:S02]  /*1c00*/  ISETP.LT.U32.AND P0, PT, R7.reuse, 0x20, P0 ;  /* 0x000000200700780c */ /* 0x040fe40000701070 */
[----:B------:R-:W-:Y:S02]  /*1c10*/  ELECT P1, URZ, PT ;  /* 0x00000000003f782f */ /* 0x000fe40003820000 */
[----:B------:R-:W-:Y:S01]  /*1c20*/  SHF.L.U32 R2, R2, 0x1f, RZ ;  /* 0x0000001f02027819 */ /* 0x000fe200000006ff */
[----:B--2---:R-:W-:Y:S01]  /*1c30*/  ULEA UR12, UR5, UR8, 0xc ;  /* 0x00000008050c7291 */ /* 0x004fe2000f8e603f */
[----:B------:R-:W-:Y:S01]  /*1c40*/  ISETP.LT.U32.AND P1, PT, R7, 0x20, P1 ;  /* 0x000000200700780c */ /* 0x000fe20000f21070 */
[----:B------:R-:W-:-:S02]  /*1c50*/  UMOV UR14, UR18 ;  /* 0x00000012000e7c82 */ /* 0x000fc40008000000 */
[----:B------:R-:W-:Y:S02]  /*1c60*/  UIADD3 UR12, UR12, 0x6000, URZ ;  /* 0x000060000c0c7890 */ /* 0x000fe4000fffe03f */
[----:B------:R-:W-:Y:S02]  /*1c70*/  USHF.L.U32 UR9, UR32, 0x5, URZ ;  /* 0x0000000520097899 */ /* 0x000fe4000800063f */
[----:B------:R-:W-:Y:S01]  /*1c80*/  USHF.R.U32.HI UR22, URZ, 0x4, UR12 ;  /* 0x000000043f167899 */ /* 0x000fe2000801160c */
[----:B------:R-:W-:Y:S01]  /*1c90*/  VOTEU.ANY UP0, P0 ;  /* 0x00000000003f7886 */ /* 0x000fe20000000100 */
[----:B------:R-:W-:Y:S01]  /*1ca0*/  VOTEU.ANY UP2, P0 ;  /* 0x00000000003f7886 */ /* 0x000fe20000040100 */
[----:B------:R-:W-:Y:S01]  /*1cb0*/  ULOP3.LUT UR9, UR9, 0x80, URZ, 0xc0, !UPT ;  /* 0x0000008009097892 */ /* 0x000fe2000f8ec03f */
[----:B------:R1:W-:Y:S01]  /*1cc0*/  @!P2 SYNCS.ARRIVE.TRANS64 RZ, [UR33+0x9000], R3 ;  /* 0x00900003ffffa9a7 */ /* 0x0003e20008000021 */
[----:B------:R2:W-:Y:S06]  /*1cd0*/  MEMBAR.ALL.CTA ;  /* 0x0000000000007992 */ /* 0x0005ec0000008000 */
[----:B--2---:R-:W2:Y:S01]  /*1ce0*/  FENCE.VIEW.ASYNC.S ;  /* 0x00000000000073c6 */ /* 0x004ea20000000000 */
[----:B------:R-:W-:Y:S01]  /*1cf0*/  @UP0 UIADD3 UR17, UR33, 0x9000, URZ ;  /* 0x0000900021110890 */ /* 0x000fe2000fffe03f */
[----:B------:R-:W-:Y:S01]  /*1d00*/  @UP0 UMOV UR6, UR24 ;  /* 0x0000001800060c82 */ /* 0x000fe20008000000 */
[----:B------:R-:W-:Y:S01]  /*1d10*/  @UP0 UMOV UR7, UR25 ;  /* 0x0000001900070c82 */ /* 0x000fe20008000000 */
[----:B--2---:R-:W-:Y:S01]  /*1d20*/  VOTEU.ANY UP1, P1 ;  /* 0x00000000003f7886 */ /* 0x004fe20000820100 */
[----:B------:R-:W-:Y:S01]  /*1d30*/  VOTEU.ANY UP3, P1 ;  /* 0x00000000003f7886 */ /* 0x000fe20000860100 */
[----:B------:R-:W-:-:S02]  /*1d40*/  ULEA.HI UR9, UR16, UR9, URZ, 0x1c ;  /* 0x0000000910097291 */ /* 0x000fc4000f8fe03f */
[----:B------:R-:W-:Y:S02]  /*1d50*/  USGXT.U32 UR22, UR22, 0xe ;  /* 0x0000000e1616789a */ /* 0x000fe40008000000 */
[----:B------:R-:W-:Y:S01]  /*1d60*/  @UP1 UIADD3 UR13, UR33, 0x9000, URZ ;  /* 0x00009000210d1890 */ /* 0x000fe2000fffe03f */
[----:B------:R-:W-:Y:S01]  /*1d70*/  @UP1 UMOV UR10, UR26 ;  /* 0x0000001a000a1c82 */ /* 0x000fe20008000000 */
[----:B------:R-:W-:Y:S01]  /*1d80*/  @UP1 UMOV UR11, UR27 ;  /* 0x0000001b000b1c82 */ /* 0x000fe20008000000 */
[----:B------:R-:W-:Y:S01]  /*1d90*/  ULOP3.LUT UR9, UR9, 0x3fff, URZ, 0xc0, !UPT ;  /* 0x00003fff09097892 */ /* 0x000fe2000f8ec03f */
[----:B------:R-:W-:Y:S01]  /*1da0*/  UMOV UR23, 0xc0000010 ;  /* 0xc000001000177882 */ /* 0x000fe20000000000 */
[----:B------:R-:W-:-:S05]  /*1db0*/  UMOV UR21, 0xc0000010 ;  /* 0xc000001000157882 */ /* 0x000fca0000000000 */
[----:B------:R-:W-:Y:S01]  /*1dc0*/  UMOV UR20, UR9 ;  /* 0x0000000900147c82 */ /* 0x000fe20008000000 */
[----:B------:R-:W-:Y:S06]  /*1dd0*/  BAR.SYNC.DEFER_BLOCKING 0x0 ;  /* 0x0000000000007b1d */ /* 0x000fec0000010000 */
[----:B------:R1:W-:Y:S02]  /*1de0*/  @UP2 UTMALDG.2D [UR16], [UR6] ;  /* 0x00000010060025b4 */ /* 0x0003e40008008000 */
[----:B------:R-:W-:Y:S06]  /*1df0*/  BAR.SYNC.DEFER_BLOCKING 0x0 ;  /* 0x0000000000007b1d */ /* 0x000fec0000010000 */
[----:B------:R1:W-:Y:S02]  /*1e00*/  @UP3 UTMALDG.2D [UR12], [UR10] ;  /* 0x0000000c0a0035b4 */ /* 0x0003e40008008000 */
[----:B------:R-:W-:Y:S06]  /*1e10*/  BAR.SYNC.DEFER_BLOCKING 0x0 ;  /* 0x0000000000007b1d */ /* 0x000fec0000010000 */
[----:B------:R-:W2:Y:S02]  /*1e20*/  SYNCS.PHASECHK.TRANS64.TRYWAIT P0, [UR33+0x9000], R2 ;  /* 0x00900002ff0075a7 */ /* 0x000ea40008000161 */
[----:B-12---:R-:W-:Y:S05]  /*1e30*/  @!P0 BRA `(.L_x_49) ;  /* 0x0000000800e08947 */ /* 0x006fea0003800000 */
.L_x_51:
[----:B------:R-:W1:Y:S01]  /*1e40*/  LDC R2, c[0x0][0x230] ;  /* 0x00008c00ff027b82 */ /* 0x000e620000000800 */
[----:B------:R-:W-:Y:S02]  /*1e50*/  WARPGROUP.DEPBAR.LE gsb0, 0x0 ;  /* 0x00008000000079c5 */ /* 0x000fe40000010000 */
[----:B------:R-:W-:Y:S01]  /*1e60*/  WARPGROUP.ARRIVE ;  /* 0x00000000000079c5 */ /* 0x000fe20000000000 */
[----:B------:R-:W-:Y:S02]  /*1e70*/  UIADD3 UR18, UR18, 0x20, URZ ;  /* 0x0000002012127890 */ /* 0x000fe4000fffe03f */
[----:B------:R-:W-:Y:S01]  /*1e80*/  UIADD3 UR5, UR5, 0x1, URZ ;  /* 0x0000000105057890 */ /* 0x000fe2000fffe03f */
[----:B------:R-:W-:Y:S02]  /*1e90*/  UMOV UR6, UR9 ;  /* 0x0000000900067c82 */ /* 0x000fe40008000000 */
[----:B------:R-:W-:Y:S01]  /*1ea0*/  QGMMA.64x128x32.F32.E4M3.E4M3 R88, gdesc[UR20], R88 ;  /* 0x01e00000145879f3 */ /* 0x000fe20008700858 */
[----:B------:R-:W-:Y:S01]  /*1eb0*/  UMOV UR20, 0xffffff00 ;  /* 0xffffff0000147882 */ /* 0x000fe20000000000 */
[----:B------:R-:W-:Y:S01]  /*1ec0*/  UMOV UR21, 0x3fffffef ;  /* 0x3fffffef00157882 */ /* 0x000fe20000000000 */
[----:B------:R-:W-:Y:S01]  /*1ed0*/  UMOV UR7, URZ ;  /* 0x0000003f00077c82 */ /* 0x000fe20008000000 */
[----:B------:R-:W-:-:S02]  /*1ee0*/  UISETP.NE.U32.AND UP0, UPT, UR5, 0x3, UPT ;  /* 0x000000030500788c */ /* 0x000fc4000bf05070 */
[----:B------:R-:W-:Y:S02]  /*1ef0*/  UIADD3.64 UR20, UR6, -UR20, URZ ;  /* 0x8000001406147297 */ /* 0x000fe4000fffe03f */
[----:B------:R-:W-:Y:S02]  /*1f00*/  USEL UR6, URZ, 0x1, UP0 ;  /* 0x000000013f067887 */ /* 0x000fe40008000000 */
[----:B------:R-:W-:Y:S02]  /*1f10*/  USEL UR5, UR5, URZ, UP0 ;  /* 0x0000003f05057287 */ /* 0x000fe40008000000 */
[----:B------:R-:W-:Y:S01]  /*1f20*/  ULOP3.LUT UR4, UR4, UR6, URZ, 0x3c, !UPT ;  /* 0x0000000604047292 */ /* 0x000fe2000f8e3c3f */
[----:B-1----:R-:W-:Y:S02]  /*1f30*/  ISETP.LE.AND P0, PT, R2, UR18, PT ;  /* 0x0000001202007c0c */ /* 0x002fe4000bf03270 */
[----:B------:R-:W-:Y:S11]  /*1f40*/  QGMMA.64x128x32.F32.E4M3.E4M3 R24, gdesc[UR20], R24, gsb0 ;  /* 0x01e00000141879f3 */ /* 0x000ff60008000818 */
[----:B------:R-:W-:Y:S05]  /*1f50*/  @!P0 BRA `(.L_x_50) ;  /* 0xfffffffc00108947 */ /* 0x000fea000383ffff */
.L_x_48:
[----:B------:R-:W-:Y:S02]  /*1f60*/  WARPGROUP.DEPBAR.LE gsb0, 0x0 ;  /* 0x00008000000079c5 */ /* 0x000fe40000010000 */
[----:B----4-:R-:W-:Y:S01]  /*1f70*/  BAR.SYNC.DEFER_BLOCKING 0x0 ;  /* 0x0000000000007b1d */ /* 0x010fe20000010000 */
[C---:B-1---5:R-:W-:Y:S01]  /*1f80*/  IMAD.SHL.U32 R2, R0.reuse, 0x40, RZ ;  /* 0x0000004000027824 */ /* 0x062fe200078e00ff */
[C---:B------:R-:W-:Y:S01]  /*1f90*/  LOP3.LUT R3, R0.reuse, 0x1c, RZ, 0xc0, !PT ;  /* 0x0000001c00037812 */ /* 0x040fe200078ec0ff */
[----:B---3--:R-:W-:Y:S01]  /*1fa0*/  IMAD.SHL.U32 R4, R0, 0x2, RZ ;  /* 0x0000000200047824 */ /* 0x008fe200078e00ff */
[----:B------:R-:W-:Y:S02]  /*1fb0*/  ELECT P0, URZ, PT ;  /* 0x00000000003f782f */ /* 0x000fe40003800000 */
[----:B------:R-:W-:Y:S01]  /*1fc0*/  F2FP.SATFINITE.E4M3.F32.PACK_AB_MERGE_C R88, R89, R88, RZ ;  /* 0x000000585958723e */ /* 0x000fe200048070ff */
[----:B------:R-:W-:Y:S01]  /*1fd0*/  UMOV UR9, UR15 ;  /* 0x0000000f00097c82 */ /* 0x000fe20008000000 */
[----:B------:R-:W-:Y:S01]  /*1fe0*/  LOP3.LUT R2, R2, 0x3800, RZ, 0xc0, !PT ;  /* 0x0000380002027812 */ /* 0x000fe200078ec0ff */
[----:B--2---:R-:W-:Y:S01]  /*1ff0*/  UMOV UR10, UR19 ;  /* 0x00000013000a7c82 */ /* 0x004fe20008000000 */
[----:B------:R-:W-:-:S02]  /*2000*/  LOP3.LUT R4, R4, 0x6, RZ, 0xc0, !PT ;  /* 0x0000000604047812 */ /* 0x000fc400078ec0ff */
[----:B------:R-:W-:Y:S01]  /*2010*/  F2FP.SATFINITE.E4M3.F32.PACK_AB_MERGE_C R90, R91, R90, RZ ;  /* 0x0000005a5b5a723e */ /* 0x000fe200048070ff */
[----:B------:R-:W-:Y:S01]  /*2020*/  IMAD R2, R3, 0x20, R2 ;  /* 0x0000002003027824 */ /* 0x000fe200078e0202 */
[----:B------:R-:W-:Y:S01]  /*2030*/  F2FP.SATFINITE.E4M3.F32.PACK_AB_MERGE_C R92, R93, R92, RZ ;  /* 0x0000005c5d5c723e */ /* 0x000fe200048070ff */
[----:B------:R-:W-:Y:S01]  /*2040*/  IMAD R3, R3, 0x4, R4 ;  /* 0x0000000403037824 */ /* 0x000fe200078e0204 */
[----:B------:R-:W-:Y:S02]  /*2050*/  F2FP.SATFINITE.E4M3.F32.PACK_AB_MERGE_C R94, R95, R94, RZ ;  /* 0x0000005e5f5e723e */ /* 0x000fe400048070ff */
[----:B------:R-:W-:Y:S01]  /*2060*/  F2FP.SATFINITE.E4M3.F32.PACK_AB_MERGE_C R24, R25, R24, RZ ;  /* 0x000000181918723e */ /* 0x000fe200048070ff */
[----:B------:R-:W-:Y:S01]  /*2070*/  IMAD.IADD R3, R2, 0x1, R3 ;  /* 0x0000000102037824 */ /* 0x000fe200078e0203 */
[----:B------:R-:W-:Y:S02]  /*2080*/  F2FP.SATFINITE.E4M3.F32.PACK_AB_MERGE_C R26, R27, R26, RZ ;  /* 0x0000001a1b1a723e */ /* 0x000fe400048070ff */
[----:B------:R-:W-:-:S02]  /*2090*/  F2FP.SATFINITE.E4M3.F32.PACK_AB_MERGE_C R28, R29, R28, RZ ;  /* 0x0000001c1d1c723e */ /* 0x000fc400048070ff */
[----:B------:R-:W-:Y:S01]  /*20a0*/  F2FP.SATFINITE.E4M3.F32.PACK_AB_MERGE_C R30, R31, R30, RZ ;  /* 0x0000001e1f1e723e */ /* 0x000fe200048070ff */
[----:B------:R-:W1:Y:S02]  /*20b0*/  @!P2 SYNCS.CCTL.IV [UR8+0x9000] ;  /* 0x00900000ff00a9b1 */ /* 0x000e640008000008 */
[----:B-1----:R-:W-:Y:S01]  /*20c0*/  BAR.SYNC.DEFER_BLOCKING 0x0 ;  /* 0x0000000000007b1d */ /* 0x002fe20000010000 */
[----:B------:R-:W-:Y:S02]  /*20d0*/  F2FP.SATFINITE.E4M3.F32.PACK_AB_MERGE_C R96, R97, R96, RZ ;  /* 0x000000606160723e */ /* 0x000fe400048070ff */
[----:B------:R-:W-:Y:S02]  /*20e0*/  F2FP.SATFINITE.E4M3.F32.PACK_AB_MERGE_C R98, R99, R98, RZ ;  /* 0x000000626362723e */ /* 0x000fe400048070ff */
[----:B------:R-:W-:Y:S02]  /*20f0*/  F2FP.SATFINITE.E4M3.F32.PACK_AB_MERGE_C R100, R101, R100, RZ ;  /* 0x000000646564723e */ /* 0x000fe400048070ff */
[----:B------:R-:W-:-:S02]  /*2100*/  F2FP.SATFINITE.E4M3.F32.PACK_AB_MERGE_C R102, R103, R102, RZ ;  /* 0x000000666766723e */ /* 0x000fc400048070ff */
[----:B------:R-:W-:Y:S02]  /*2110*/  F2FP.SATFINITE.E4M3.F32.PACK_AB_MERGE_C R32, R33, R32, RZ ;  /* 0x000000202120723e */ /* 0x000fe400048070ff */
[----:B------:R-:W-:Y:S02]  /*2120*/  F2FP.SATFINITE.E4M3.F32.PACK_AB_MERGE_C R34, R35, R34, RZ ;  /* 0x000000222322723e */ /* 0x000fe400048070ff */
[----:B------:R-:W-:Y:S02]  /*2130*/  F2FP.SATFINITE.E4M3.F32.PACK_AB_MERGE_C R36, R37, R36, RZ ;  /* 0x000000242524723e */ /* 0x000fe400048070ff */
[----:B------:R-:W-:Y:S02]  /*2140*/  F2FP.SATFINITE.E4M3.F32.PACK_AB_MERGE_C R38, R39, R38, RZ ;  /* 0x000000262726723e */ /* 0x000fe400048070ff */
[----:B------:R-:W-:Y:S02]  /*2150*/  ISETP.LT.U32.AND P0, PT, R7, 0x20, P0 ;  /* 0x000000200700780c */ /* 0x000fe40000701070 */
[----:B------:R-:W-:-:S02]  /*2160*/  LOP3.LUT R5, R3, 0x10, RZ, 0x3c, !PT ;  /* 0x0000001003057812 */ /* 0x000fc400078e3cff */
[----:B------:R-:W-:Y:S02]  /*2170*/  F2FP.SATFINITE.E4M3.F32.PACK_AB_MERGE_C R104, R105, R104, RZ ;  /* 0x000000686968723e */ /* 0x000fe400048070ff */
[----:B------:R-:W-:Y:S01]  /*2180*/  F2FP.SATFINITE.E4M3.F32.PACK_AB_MERGE_C R106, R107, R106, RZ ;  /* 0x0000006a6b6a723e */ /* 0x000fe200048070ff */
[----:B------:R-:W1:Y:S02]  /*2190*/  @!P2 SYNCS.CCTL.IV [UR8+0x9008] ;  /* 0x00900800ff00a9b1 */ /* 0x000e640008000008 */
[----:B-1----:R-:W-:Y:S01]  /*21a0*/  BAR.SYNC.DEFER_BLOCKING 0x0 ;  /* 0x0000000000007b1d */ /* 0x002fe20000010000 */
[----:B------:R-:W-:Y:S02]  /*21b0*/  F2FP.SATFINITE.E4M3.F32.PACK_AB_MERGE_C R108, R109, R108, RZ ;  /* 0x0000006c6d6c723e */ /* 0x000fe400048070ff */
[----:B------:R-:W-:Y:S02]  /*21c0*/  F2FP.SATFINITE.E4M3.F32.PACK_AB_MERGE_C R110, R111, R110, RZ ;  /* 0x0000006e6f6e723e */ /* 0x000fe400048070ff */
[----:B------:R-:W-:Y:S01]  /*21d0*/  F2FP.SATFINITE.E4M3.F32.PACK_AB_MERGE_C R40, R41, R40, RZ ;  /* 0x000000282928723e */ /* 0x000fe200048070ff */
[----:B------:R-:W-:Y:S01]  /*21e0*/  VOTEU.ANY UP0, P0 ;  /* 0x00000000003f7886 */ /* 0x000fe20000000100 */
[----:B------:R-:W-:Y:S01]  /*21f0*/  F2FP.SATFINITE.E4M3.F32.PACK_AB_MERGE_C R42, R43, R42, RZ ;  /* 0x0000002a2b2a723e */ /* 0x000fe200048070ff */
[----:B------:R-:W-:Y:S01]  /*2200*/  VOTEU.ANY UP1, P0 ;  /* 0x00000000003f7886 */ /* 0x000fe20000020100 */
[----:B------:R-:W-:-:S02]  /*2210*/  F2FP.SATFINITE.E4M3.F32.PACK_AB_MERGE_C R44, R45, R44, RZ ;  /* 0x0000002c2d2c723e */ /* 0x000fc400048070ff */
[----:B------:R-:W-:Y:S01]  /*2220*/  F2FP.SATFINITE.E4M3.F32.PACK_AB_MERGE_C R46, R47, R46, RZ ;  /* 0x0000002e2f2e723e */ /* 0x000fe200048070ff */
[----:B------:R-:W-:Y:S01]  /*2230*/  @UP0 UMOV UR6, UR28 ;  /* 0x0000001c00060c82 */ /* 0x000fe20008000000 */
[----:B------:R-:W-:Y:S01]  /*2240*/  LOP3.LUT R7, R3, 0x20, RZ, 0x3c, !PT ;  /* 0x0000002003077812 */ /* 0x000fe200078e3cff */
[----:B------:R-:W-:Y:S01]  /*2250*/  @UP0 UMOV UR7, UR29 ;  /* 0x0000001d00070c82 */ /* 0x000fe20008000000 */
[----:B------:R-:W-:Y:S02]  /*2260*/  F2FP.SATFINITE.E4M3.F32.PACK_AB_MERGE_C R112, R113, R112, RZ ;  /* 0x000000707170723e */ /* 0x000fe400048070ff */
[----:B------:R-:W-:Y:S02]  /*2270*/  F2FP.SATFINITE.E4M3.F32.PACK_AB_MERGE_C R114, R115, R114, RZ ;  /* 0x000000727372723e */ /* 0x000fe400048070ff */
[----:B------:R-:W-:Y:S02]  /*2280*/  F2FP.SATFINITE.E4M3.F32.PACK_AB_MERGE_C R116, R117, R116, RZ ;  /* 0x000000747574723e */ /* 0x000fe400048070ff */
[----:B------:R-:W-:-:S02]  /*2290*/  F2FP.SATFINITE.E4M3.F32.PACK_AB_MERGE_C R118, R119, R118, RZ ;  /* 0x000000767776723e */ /* 0x000fc400048070ff */
[----:B------:R-:W-:Y:S01]  /*22a0*/  F2FP.SATFINITE.E4M3.F32.PACK_AB_MERGE_C R48, R49, R48, RZ ;  /* 0x000000303130723e */ /* 0x000fe200048070ff */
[----:B------:R-:W1:Y:S01]  /*22b0*/  @!P2 SYNCS.CCTL.IV [UR8+0x9010] ;  /* 0x00901000ff00a9b1 */ /* 0x000e620008000008 */
[----:B------:R-:W-:Y:S01]  /*22c0*/  F2FP.SATFINITE.E4M3.F32.PACK_AB_MERGE_C R50, R51, R50, RZ ;  /* 0x000000323332723e */ /* 0x000fe200048070ff */
[----:B-1----:R-:W-:Y:S01]  /*22d0*/  STS.U16 [R3+UR8], R88 ;  /* 0x0000005803007988 */ /* 0x002fe20008000408 */
[----:B------:R-:W-:Y:S02]  /*22e0*/  F2FP.SATFINITE.E4M3.F32.PACK_AB_MERGE_C R52, R53, R52, RZ ;  /* 0x000000343534723e */ /* 0x000fe400048070ff */
[----:B------:R-:W-:Y:S01]  /*22f0*/  F2FP.SATFINITE.E4M3.F32.PACK_AB_MERGE_C R54, R55, R54, RZ ;  /* 0x000000363736723e */ /* 0x000fe200048070ff */
[----:B------:R-:W-:Y:S01]  /*2300*/  STS.U16 [R3+UR8+0x400], R90 ;  /* 0x0004005a03007988 */ /* 0x000fe20008000408 */
[----:B------:R-:W-:Y:S02]  /*2310*/  LOP3.LUT R9, R3, 0x30, RZ, 0x3c, !PT ;  /* 0x0000003003097812 */ /* 0x000fe400078e3cff */
[----:B------:R-:W-:Y:S01]  /*2320*/  F2FP.SATFINITE.E4M3.F32.PACK_AB_MERGE_C R120, R121, R120, RZ ;  /* 0x000000787978723e */ /* 0x000fe200048070ff */
[----:B------:R-:W-:Y:S01]  /*2330*/  STS.U16 [R3+UR8+0x8], R92 ;  /* 0x0000085c03007988 */ /* 0x000fe20008000408 */
[----:B------:R-:W-:-:S02]  /*2340*/  F2FP.SATFINITE.E4M3.F32.PACK_AB_MERGE_C R122, R123, R122, RZ ;  /* 0x0000007a7b7a723e */ /* 0x000fc400048070ff */
[----:B------:R-:W-:Y:S01]  /*2350*/  F2FP.SATFINITE.E4M3.F32.PACK_AB_MERGE_C R124, R125, R124, RZ ;  /* 0x0000007c7d7c723e */ /* 0x000fe200048070ff */
[----:B------:R-:W-:Y:S01]  /*2360*/  STS.U16 [R3+UR8+0x408], R94 ;  /* 0x0004085e03007988 */ /* 0x000fe20008000408 */
[----:B------:R-:W-:Y:S02]  /*2370*/  F2FP.SATFINITE.E4M3.F32.PACK_AB_MERGE_C R126, R127, R126, RZ ;  /* 0x0000007e7f7e723e */ /* 0x000fe400048070ff */
[----:B------:R-:W-:Y:S01]  /*2380*/  F2FP.SATFINITE.E4M3.F32.PACK_AB_MERGE_C R56, R57, R56, RZ ;  /* 0x000000383938723e */ /* 0x000fe200048070ff */
[----:B------:R-:W-:Y:S01]  /*2390*/  STS.U16 [R3+UR8+0x4000], R24 ;  /* 0x0040001803007988 */ /* 0x000fe20008000408 */
[----:B------:R-:W-:Y:S02]  /*23a0*/  F2FP.SATFINITE.E4M3.F32.PACK_AB_MERGE_C R58, R59, R58, RZ ;  /* 0x0000003a3b3a723e */ /* 0x000fe400048070ff */
        /* <DEDUP_REMOVED lines=10> */
[----:B------:R-:W-:Y:S01]  /*2450*/  STS.U16 [R5+UR8], R96 ;  /* 0x0000006005007988 */ /* 0x000fe20008000408 */
        /* <DEDUP_REMOVED lines=20> */
[----:B------:R1:W-:Y:S01]  /*25a0*/  STS.U16 [R5+UR8+0x4408], R38 ;  /* 0x0044082605007988 */ /* 0x0003e20008000408 */
[----:B------:R-:W-:Y:S02]  /*25b0*/  F2FP.SATFINITE.E4M3.F32.PACK_AB_MERGE_C R150, R151, R150, RZ ;  /* 0x000000969796723e */ /* 0x000fe400048070ff */
[----:B------:R-:W-:Y:S01]  /*25c0*/  F2FP.SATFINITE.E4M3.F32.PACK_AB_MERGE_C R80, R81, R80, RZ ;  /* 0x000000505150723e */ /* 0x000fe200048070ff */
[----:B------:R-:W-:Y:S01]  /*25d0*/  STS.U16 [R7+UR8], R104 ;  /* 0x0000006807007988 */ /* 0x000fe20008000408 */
[----:B------:R-:W-:Y:S02]  /*25e0*/  F2FP.SATFINITE.E4M3.F32.PACK_AB_MERGE_C R82, R83, R82, RZ ;  /* 0x000000525352723e */ /* 0x000fe400048070ff */
[----:B------:R-:W-:Y:S01]  /*25f0*/  F2FP.SATFINITE.E4M3.F32.PACK_AB_MERGE_C R84, R85, R84, RZ ;  /* 0x000000545554723e */ /* 0x000fe200048070ff */
[----:B------:R-:W-:Y:S01]  /*2600*/  STS.U16 [R7+UR8+0x400], R106 ;  /* 0x0004006a07007988 */ /* 0x000fe20008000408 */
[----:B------:R-:W-:-:S02]  /*2610*/  F2FP.SATFINITE.E4M3.F32.PACK_AB_MERGE_C R86, R87, R86, RZ ;  /* 0x000000565756723e */ /* 0x000fc400048070ff */
[C---:B-1----:R-:W-:Y:S01]  /*2620*/  LOP3.LUT R5, R3.reuse, 0x40, RZ, 0x3c, !PT ;  /* 0x0000004003057812 */ /* 0x042fe200078e3cff */
[----:B------:R-:W-:Y:S04]  /*2630*/  STS.U16 [R7+UR8+0x8], R108 ;  /* 0x0000086c07007988 */ /* 0x000fe80008000408 */
[----:B------:R-:W-:Y:S04]  /*2640*/  STS.U16 [R7+UR8+0x408], R110 ;  /* 0x0004086e07007988 */ /* 0x000fe80008000408 */
[----:B------:R-:W-:Y:S04]  /*2650*/  STS.U16 [R7+UR8+0x4000], R40 ;  /* 0x0040002807007988 */ /* 0x000fe80008000408 */
[----:B------:R-:W-:Y:S04]  /*2660*/  STS.U16 [R7+UR8+0x4400], R42 ;  /* 0x0044002a07007988 */ /* 0x000fe80008000408 */
[----:B------:R-:W-:Y:S04]  /*2670*/  STS.U16 [R7+UR8+0x4008], R44 ;  /* 0x0040082c07007988 */ /* 0x000fe80008000408 */
[----:B------:R1:W-:Y:S04]  /*2680*/  STS.U16 [R7+UR8+0x4408], R46 ;  /* 0x0044082e07007988 */ /* 0x0003e80008000408 */
[----:B------:R-:W-:Y:S04]  /*2690*/  STS.U16 [R9+UR8], R112 ;  /* 0x0000007009007988 */ /* 0x000fe80008000408 */
[----:B------:R-:W-:Y:S01]  /*26a0*/  STS.U16 [R9+UR8+0x400], R114 ;  /* 0x0004007209007988 */ /* 0x000fe20008000408 */
[----:B-1----:R-:W-:-:S03]  /*26b0*/  LOP3.LUT R7, R3, 0x50, RZ, 0x3c, !PT ;  /* 0x0000005003077812 */ /* 0x002fc600078e3cff */
        /* <DEDUP_REMOVED lines=8> */
[----:B-1----:R-:W-:-:S02]  /*2740*/  LOP3.LUT R9, R3, 0x60, RZ, 0x3c, !PT ;  /* 0x0000006003097812 */ /* 0x002fc400078e3cff */
[----:B------:R-:W-:Y:S01]  /*2750*/  LOP3.LUT R3, R3, 0x70, RZ, 0x3c, !PT ;  /* 0x0000007003037812 */ /* 0x000fe200078e3cff */
[----:B------:R-:W-:Y:S04]  /*2760*/  STS.U16 [R5+UR8+0x8], R124 ;  /* 0x0000087c05007988 */ /* 0x000fe80008000408 */
[----:B------:R-:W-:Y:S04]  /*2770*/  STS.U16 [R5+UR8+0x408], R126 ;  /* 0x0004087e05007988 */ /* 0x000fe80008000408 */
[----:B------:R-:W-:Y:S04]  /*2780*/  STS.U16 [R5+UR8+0x4000], R56 ;  /* 0x0040003805007988 */ /* 0x000fe80008000408 */
[----:B------:R-:W-:Y:S04]  /*2790*/  STS.U16 [R5+UR8+0x4400], R58 ;  /* 0x0044003a05007988 */ /* 0x000fe80008000408 */
[----:B------:R-:W-:Y:S04]  /*27a0*/  STS.U16 [R5+UR8+0x4008], R60 ;  /* 0x0040083c05007988 */ /* 0x000fe80008000408 */
[----:B------:R-:W-:Y:S04]  /*27b0*/  STS.U16 [R5+UR8+0x4408], R62 ;  /* 0x0044083e05007988 */ /* 0x000fe80008000408 */
[----:B------:R-:W-:Y:S04]  /*27c0*/  STS.U16 [R7+UR8], R128 ;  /* 0x0000008007007988 */ /* 0x000fe80008000408 */
[----:B------:R-:W-:Y:S04]  /*27d0*/  STS.U16 [R7+UR8+0x400], R130 ;  /* 0x0004008207007988 */ /* 0x000fe80008000408 */
        /* <DEDUP_REMOVED lines=21> */
[----:B------:R-:W-:Y:S01]  /*2930*/  STS.U16 [R3+UR8+0x4408], R86 ;  /* 0x0044085603007988 */ /* 0x000fe20008000408 */
[----:B------:R1:W-:Y:S06]  /*2940*/  MEMBAR.ALL.CTA ;  /* 0x0000000000007992 */ /* 0x0003ec0000008000 */
[----:B-1----:R-:W1:Y:S02]  /*2950*/  FENCE.VIEW.ASYNC.S ;  /* 0x00000000000073c6 */ /* 0x002e640000000000 */
[----:B-1----:R-:W-:Y:S06]  /*2960*/  BAR.SYNC.DEFER_BLOCKING 0x0 ;  /* 0x0000000000007b1d */ /* 0x002fec0000010000 */
[----:B------:R1:W-:Y:S01]  /*2970*/  @UP1 UTMASTG.2D [UR8], [UR6] ;  /* 0x00000008060013b5 */ /* 0x0003e20008008000 */
[----:B------:R0:W-:Y:S01]  /*2980*/  UTMACMDFLUSH ;  /* 0x00000000000079b7 */ /* 0x0001e20000000000 */
[----:B------:R-:W-:-:S04]  /*2990*/  DEPBAR.LE SB0, 0x0 ;  /* 0x000080000000791a */ /* 0x000fc80000000000 */
[----:B------:R-:W-:Y:S06]  /*29a0*/  BAR.SYNC.DEFER_BLOCKING 0x0 ;  /* 0x0000000000007b1d */ /* 0x000fec0000010000 */
[----:B-1----:R-:W-:Y:S05]  /*29b0*/  EXIT ;  /* 0x000000000000794d */ /* 0x002fea0003800000 */
.L_x_49:
[----:B------:R-:W1:Y:S02]  /*29c0*/  SYNCS.PHASECHK.TRANS64.TRYWAIT P0, [UR33+0x9000], R2 ;  /* 0x00900002ff0075a7 */ /* 0x000e640008000161 */
[----:B-1----:R-:W-:Y:S05]  /*29d0*/  @!P0 BRA `(.L_x_49) ;  /* 0xfffffffc00f88947 */ /* 0x002fea000383ffff */
[----:B------:R-:W-:Y:S05]  /*29e0*/  BRA `(.L_x_51) ;  /* 0xfffffff400147947 */ /* 0x000fea000383ffff */
.L_x_52:
[----:B------:R-:W-:-:S00]  /*29f0*/  BRA `(.L_x_52) ;  /* 0xfffffffc00fc7947 */ /* 0x000fc0000383ffff */
[----:B------:R-:W-:-:S00]  /*2a00*/  NOP ;  /* 0x0000000000007918 */ /* 0x000fc00000000000 */
[----:B------:R-:W-:-:S00]  /*2a10*/  NOP ;  /* 0x0000000000007918 */ /* 0x000fc00000000000 */
[----:B------:R-:W-:-:S00]  /*2a20*/  NOP ;  /* 0x0000000000007918 */ /* 0x000fc00000000000 */
[----:B------:R-:W-:-:S00]  /*2a30*/  NOP ;  /* 0x0000000000007918 */ /* 0x000fc00000000000 */
[----:B------:R-:W-:-:S00]  /*2a40*/  NOP ;  /* 0x0000000000007918 */ /* 0x000fc00000000000 */
[----:B------:R-:W-:-:S00]  /*2a50*/  NOP ;  /* 0x0000000000007918 */ /* 0x000fc00000000000 */
[----:B------:R-:W-:-:S00]  /*2a60*/  NOP ;  /* 0x0000000000007918 */ /* 0x000fc00000000000 */
[----:B------:R-:W-:-:S00]  /*2a70*/  NOP ;  /* 0x0000000000007918 */ /* 0x000fc00000000000 */
.L_x_53:


//--------------------- .nv.shared.gluon_wgmma    --------------------------
	.section	.nv.shared.gluon_wgmma,"aw",@nobits
	.sectionflags	@""
	.align	16
	.zero		1024


//--------------------- .nv.shared.reserved.0     --------------------------
	.section	.nv.shared.reserved.0,"aw",@nobits
	.weak		__nv_reservedSMEM_offset_0_alias
	.size		__nv_reservedSMEM_offset_0_alias, 0, 0
	.other		__nv_reservedSMEM_offset_0_alias,@"STO_CUDA_RESERVED_SHARED STV_DEFAULT"
__nv_reservedSMEM_offset_0_alias:
	.zero		0


//--------------------- .nv.constant0.gluon_wgmma --------------------------
	.section	.nv.constant0.gluon_wgmma,"a",@progbits
	.sectionflags	@""
	.align	4
.nv.constant0.gluon_wgmma:
	.zero		608


//--------------------- SYMBOLS --------------------------

	.type		.nv.reservedSmem.offset0,@object
	.size		.nv.reservedSmem.offset0,0x4
